//
// Generated by NVIDIA NVVM Compiler
//
// Compiler Build ID: CL-36424714
// Cuda compilation tools, release 13.0, V13.0.88
// Based on NVVM 20.0.0
//

.version 9.0
.target sm_100
.address_size 64

	// .globl	_Z11thread_callPKdS0_S0_S0_S0_S0_S0_S0_PKiS2_S2_S0_PdS3_S3_ddii
.func  (.param .align 16 .b8 func_retval0[16]) __internal_trig_reduction_slowpathd
(
	.param .b64 __internal_trig_reduction_slowpathd_param_0
)
;
.global .align 8 .b8 __cudart_i2opi_d[144] = {8, 93, 141, 31, 177, 95, 251, 107, 234, 146, 82, 138, 247, 57, 7, 61, 123, 241, 229, 235, 199, 186, 39, 117, 45, 234, 95, 158, 102, 63, 70, 79, 183, 9, 203, 39, 207, 126, 54, 109, 31, 109, 10, 90, 139, 17, 47, 239, 15, 152, 5, 222, 255, 151, 248, 31, 59, 40, 249, 189, 139, 95, 132, 156, 244, 57, 83, 131, 57, 214, 145, 57, 65, 126, 95, 180, 38, 112, 156, 233, 132, 68, 187, 46, 245, 53, 130, 232, 62, 167, 41, 177, 28, 235, 29, 254, 28, 146, 209, 9, 234, 46, 73, 6, 224, 210, 77, 66, 58, 110, 36, 183, 97, 197, 187, 222, 171, 99, 81, 254, 65, 144, 67, 60, 153, 149, 98, 219, 192, 221, 52, 245, 209, 87, 39, 252, 41, 21, 68, 78, 110, 131, 249, 162};
.global .align 16 .b8 __cudart_sin_cos_coeffs[128] = {70, 210, 176, 44, 241, 229, 90, 190, 146, 227, 172, 105, 227, 29, 199, 62, 161, 98, 219, 25, 160, 1, 42, 191, 24, 8, 17, 17, 17, 17, 129, 63, 84, 85, 85, 85, 85, 85, 197, 191, 0, 0, 0, 0, 0, 0, 0, 0, 0, 0, 0, 0, 0, 0, 0, 0, 100, 129, 253, 32, 131, 255, 168, 189, 40, 133, 239, 193, 167, 238, 33, 62, 217, 230, 6, 142, 79, 126, 146, 190, 233, 188, 221, 25, 160, 1, 250, 62, 71, 93, 193, 22, 108, 193, 86, 191, 81, 85, 85, 85, 85, 85, 165, 63, 0, 0, 0, 0, 0, 0, 224, 191, 0, 0, 0, 0, 0, 0, 240, 63};

.visible .entry _Z11thread_callPKdS0_S0_S0_S0_S0_S0_S0_PKiS2_S2_S0_PdS3_S3_ddii(
	.param .u64 .ptr .align 1 _Z11thread_callPKdS0_S0_S0_S0_S0_S0_S0_PKiS2_S2_S0_PdS3_S3_ddii_param_0,
	.param .u64 .ptr .align 1 _Z11thread_callPKdS0_S0_S0_S0_S0_S0_S0_PKiS2_S2_S0_PdS3_S3_ddii_param_1,
	.param .u64 .ptr .align 1 _Z11thread_callPKdS0_S0_S0_S0_S0_S0_S0_PKiS2_S2_S0_PdS3_S3_ddii_param_2,
	.param .u64 .ptr .align 1 _Z11thread_callPKdS0_S0_S0_S0_S0_S0_S0_PKiS2_S2_S0_PdS3_S3_ddii_param_3,
	.param .u64 .ptr .align 1 _Z11thread_callPKdS0_S0_S0_S0_S0_S0_S0_PKiS2_S2_S0_PdS3_S3_ddii_param_4,
	.param .u64 .ptr .align 1 _Z11thread_callPKdS0_S0_S0_S0_S0_S0_S0_PKiS2_S2_S0_PdS3_S3_ddii_param_5,
	.param .u64 .ptr .align 1 _Z11thread_callPKdS0_S0_S0_S0_S0_S0_S0_PKiS2_S2_S0_PdS3_S3_ddii_param_6,
	.param .u64 .ptr .align 1 _Z11thread_callPKdS0_S0_S0_S0_S0_S0_S0_PKiS2_S2_S0_PdS3_S3_ddii_param_7,
	.param .u64 .ptr .align 1 _Z11thread_callPKdS0_S0_S0_S0_S0_S0_S0_PKiS2_S2_S0_PdS3_S3_ddii_param_8,
	.param .u64 .ptr .align 1 _Z11thread_callPKdS0_S0_S0_S0_S0_S0_S0_PKiS2_S2_S0_PdS3_S3_ddii_param_9,
	.param .u64 .ptr .align 1 _Z11thread_callPKdS0_S0_S0_S0_S0_S0_S0_PKiS2_S2_S0_PdS3_S3_ddii_param_10,
	.param .u64 .ptr .align 1 _Z11thread_callPKdS0_S0_S0_S0_S0_S0_S0_PKiS2_S2_S0_PdS3_S3_ddii_param_11,
	.param .u64 .ptr .align 1 _Z11thread_callPKdS0_S0_S0_S0_S0_S0_S0_PKiS2_S2_S0_PdS3_S3_ddii_param_12,
	.param .u64 .ptr .align 1 _Z11thread_callPKdS0_S0_S0_S0_S0_S0_S0_PKiS2_S2_S0_PdS3_S3_ddii_param_13,
	.param .u64 .ptr .align 1 _Z11thread_callPKdS0_S0_S0_S0_S0_S0_S0_PKiS2_S2_S0_PdS3_S3_ddii_param_14,
	.param .f64 _Z11thread_callPKdS0_S0_S0_S0_S0_S0_S0_PKiS2_S2_S0_PdS3_S3_ddii_param_15,
	.param .f64 _Z11thread_callPKdS0_S0_S0_S0_S0_S0_S0_PKiS2_S2_S0_PdS3_S3_ddii_param_16,
	.param .u32 _Z11thread_callPKdS0_S0_S0_S0_S0_S0_S0_PKiS2_S2_S0_PdS3_S3_ddii_param_17,
	.param .u32 _Z11thread_callPKdS0_S0_S0_S0_S0_S0_S0_PKiS2_S2_S0_PdS3_S3_ddii_param_18
)
{
	.reg .pred 	%p<38>;
	.reg .b32 	%r<109>;
	.reg .b64 	%rd<92>;
	.reg .b64 	%fd<350>;

	ld.param.u64 	%rd10, [_Z11thread_callPKdS0_S0_S0_S0_S0_S0_S0_PKiS2_S2_S0_PdS3_S3_ddii_param_0];
	ld.param.u64 	%rd12, [_Z11thread_callPKdS0_S0_S0_S0_S0_S0_S0_PKiS2_S2_S0_PdS3_S3_ddii_param_2];
	ld.param.u64 	%rd14, [_Z11thread_callPKdS0_S0_S0_S0_S0_S0_S0_PKiS2_S2_S0_PdS3_S3_ddii_param_4];
	ld.param.u64 	%rd15, [_Z11thread_callPKdS0_S0_S0_S0_S0_S0_S0_PKiS2_S2_S0_PdS3_S3_ddii_param_5];
	ld.param.u64 	%rd18, [_Z11thread_callPKdS0_S0_S0_S0_S0_S0_S0_PKiS2_S2_S0_PdS3_S3_ddii_param_8];
	ld.param.u64 	%rd19, [_Z11thread_callPKdS0_S0_S0_S0_S0_S0_S0_PKiS2_S2_S0_PdS3_S3_ddii_param_9];
	ld.param.u64 	%rd20, [_Z11thread_callPKdS0_S0_S0_S0_S0_S0_S0_PKiS2_S2_S0_PdS3_S3_ddii_param_10];
	ld.param.u64 	%rd21, [_Z11thread_callPKdS0_S0_S0_S0_S0_S0_S0_PKiS2_S2_S0_PdS3_S3_ddii_param_11];
	ld.param.f64 	%fd74, [_Z11thread_callPKdS0_S0_S0_S0_S0_S0_S0_PKiS2_S2_S0_PdS3_S3_ddii_param_15];
	ld.param.f64 	%fd348, [_Z11thread_callPKdS0_S0_S0_S0_S0_S0_S0_PKiS2_S2_S0_PdS3_S3_ddii_param_16];
	ld.param.u32 	%r38, [_Z11thread_callPKdS0_S0_S0_S0_S0_S0_S0_PKiS2_S2_S0_PdS3_S3_ddii_param_17];
	ld.param.u32 	%r39, [_Z11thread_callPKdS0_S0_S0_S0_S0_S0_S0_PKiS2_S2_S0_PdS3_S3_ddii_param_18];
	mov.u32 	%r40, %ntid.x;
	mov.u32 	%r41, %ctaid.x;
	mov.u32 	%r42, %tid.x;
	mad.lo.s32 	%r1, %r40, %r41, %r42;
	mov.u32 	%r43, %ntid.y;
	mov.u32 	%r44, %ctaid.y;
	mov.u32 	%r45, %tid.y;
	mad.lo.s32 	%r46, %r43, %r44, %r45;
	setp.ge.s32 	%p2, %r1, %r39;
	add.s32 	%r47, %r46, -1;
	setp.gt.u32 	%p3, %r47, 24;
	or.pred  	%p4, %p2, %p3;
	@%p4 bra 	$L__BB0_33;
	cvta.to.global.u64 	%rd25, %rd21;
	cvta.to.global.u64 	%rd26, %rd14;
	cvta.to.global.u64 	%rd27, %rd15;
	mul.lo.s32 	%r3, %r1, 26;
	mul.wide.s32 	%rd28, %r3, 8;
	add.s64 	%rd29, %rd25, %rd28;
	ld.global.f64 	%fd1, [%rd29];
	mul.wide.u32 	%rd30, %r46, 8;
	add.s64 	%rd31, %rd26, %rd30;
	ld.global.f64 	%fd2, [%rd31];
	add.s64 	%rd32, %rd27, %rd30;
	ld.global.f64 	%fd3, [%rd32];
	{
	.reg .b32 %temp; 
	mov.b64 	{%temp, %r48}, %fd2;
	}
	and.b32  	%r4, %r48, 2147483647;
	{
	.reg .b32 %temp; 
	mov.b64 	{%r49, %temp}, %fd2;
	}
	mov.b64 	%fd4, {%r49, %r4};
	{
	.reg .b32 %temp; 
	mov.b64 	{%temp, %r5}, %fd4;
	}
	setp.gt.u32 	%p5, %r5, 1082536910;
	@%p5 bra 	$L__BB0_3;
	fma.rn.f64 	%fd76, %fd4, 0d3FF71547652B82FE, 0d4338000000000000;
	{
	.reg .b32 %temp; 
	mov.b64 	{%r50, %temp}, %fd76;
	}
	mov.f64 	%fd77, 0dC338000000000000;
	add.rn.f64 	%fd78, %fd76, %fd77;
	fma.rn.f64 	%fd79, %fd78, 0dBFE62E42FEFA39EF, %fd4;
	fma.rn.f64 	%fd80, %fd78, 0dBC7ABC9E3B39803F, %fd79;
	fma.rn.f64 	%fd81, %fd80, 0d3E5ADE1569CE2BDF, 0d3E928AF3FCA213EA;
	fma.rn.f64 	%fd82, %fd81, %fd80, 0d3EC71DEE62401315;
	fma.rn.f64 	%fd83, %fd82, %fd80, 0d3EFA01997C89EB71;
	fma.rn.f64 	%fd84, %fd83, %fd80, 0d3F2A01A014761F65;
	fma.rn.f64 	%fd85, %fd84, %fd80, 0d3F56C16C1852B7AF;
	fma.rn.f64 	%fd86, %fd85, %fd80, 0d3F81111111122322;
	fma.rn.f64 	%fd87, %fd86, %fd80, 0d3FA55555555502A1;
	fma.rn.f64 	%fd88, %fd87, %fd80, 0d3FC5555555555511;
	fma.rn.f64 	%fd89, %fd88, %fd80, 0d3FE000000000000B;
	fma.rn.f64 	%fd90, %fd89, %fd80, 0d3FF0000000000000;
	fma.rn.f64 	%fd91, %fd90, %fd80, 0d3FF0000000000000;
	shl.b32 	%r51, %r50, 20;
	{
	.reg .b32 %temp; 
	mov.b64 	{%r52, %temp}, %fd91;
	}
	{
	.reg .b32 %temp; 
	mov.b64 	{%temp, %r53}, %fd91;
	}
	add.s32 	%r54, %r51, %r53;
	add.s32 	%r55, %r54, -2097152;
	mov.b64 	%fd92, {%r52, %r55};
	rcp.approx.ftz.f64 	%fd93, %fd92;
	neg.f64 	%fd94, %fd92;
	fma.rn.f64 	%fd95, %fd94, %fd93, 0d3FF0000000000000;
	fma.rn.f64 	%fd96, %fd95, %fd95, %fd95;
	fma.rn.f64 	%fd97, %fd96, %fd93, %fd93;
	fma.rn.f64 	%fd334, %fd97, 0d3FB0000000000000, %fd92;
	bra.uni 	$L__BB0_4;
$L__BB0_3:
	setp.le.f64 	%p6, %fd2, 0d7FF0000000000000;
	selp.f64 	%fd334, 0d7FF0000000000000, %fd2, %p6;
$L__BB0_4:
	add.f64 	%fd8, %fd334, %fd334;
	abs.f64 	%fd9, %fd3;
	setp.neu.f64 	%p7, %fd9, 0d7FF0000000000000;
	@%p7 bra 	$L__BB0_6;
	mov.f64 	%fd103, 0d0000000000000000;
	mul.rn.f64 	%fd336, %fd3, %fd103;
	mov.b32 	%r99, 1;
	bra.uni 	$L__BB0_9;
$L__BB0_6:
	mul.f64 	%fd98, %fd3, 0d3FE45F306DC9C883;
	cvt.rni.s32.f64 	%r98, %fd98;
	cvt.rn.f64.s32 	%fd99, %r98;
	fma.rn.f64 	%fd100, %fd99, 0dBFF921FB54442D18, %fd3;
	fma.rn.f64 	%fd101, %fd99, 0dBC91A62633145C00, %fd100;
	fma.rn.f64 	%fd336, %fd99, 0dB97B839A252049C0, %fd101;
	setp.ltu.f64 	%p8, %fd9, 0d41E0000000000000;
	@%p8 bra 	$L__BB0_8;
	{ // callseq 0, 0
	.param .b64 param0;
	st.param.f64 	[param0], %fd3;
	.param .align 16 .b8 retval0[16];
	call.uni (retval0), 
	__internal_trig_reduction_slowpathd, 
	(
	param0
	);
	ld.param.f64 	%fd336, [retval0];
	ld.param.b32 	%r98, [retval0+8];
	} // callseq 0
$L__BB0_8:
	add.s32 	%r99, %r98, 1;
$L__BB0_9:
	shl.b32 	%r58, %r99, 6;
	cvt.u64.u32 	%rd33, %r58;
	and.b64  	%rd34, %rd33, 64;
	mov.u64 	%rd35, __cudart_sin_cos_coeffs;
	add.s64 	%rd36, %rd35, %rd34;
	mul.rn.f64 	%fd105, %fd336, %fd336;
	and.b32  	%r59, %r99, 1;
	setp.eq.b32 	%p9, %r59, 1;
	selp.f64 	%fd106, 0dBDA8FF8320FD8164, 0d3DE5DB65F9785EBA, %p9;
	ld.global.nc.v2.f64 	{%fd107, %fd108}, [%rd36];
	fma.rn.f64 	%fd109, %fd106, %fd105, %fd107;
	fma.rn.f64 	%fd110, %fd109, %fd105, %fd108;
	ld.global.nc.v2.f64 	{%fd111, %fd112}, [%rd36+16];
	fma.rn.f64 	%fd113, %fd110, %fd105, %fd111;
	fma.rn.f64 	%fd114, %fd113, %fd105, %fd112;
	ld.global.nc.v2.f64 	{%fd115, %fd116}, [%rd36+32];
	fma.rn.f64 	%fd117, %fd114, %fd105, %fd115;
	fma.rn.f64 	%fd118, %fd117, %fd105, %fd116;
	fma.rn.f64 	%fd119, %fd118, %fd336, %fd336;
	fma.rn.f64 	%fd120, %fd118, %fd105, 0d3FF0000000000000;
	selp.f64 	%fd121, %fd120, %fd119, %p9;
	and.b32  	%r60, %r99, 2;
	setp.eq.s32 	%p10, %r60, 0;
	mov.f64 	%fd347, 0d0000000000000000;
	sub.f64 	%fd122, %fd347, %fd121;
	selp.f64 	%fd15, %fd121, %fd122, %p10;
	sub.f64 	%fd16, %fd8, %fd15;
	sqrt.rn.f64 	%fd17, %fd16;
	setp.lt.s32 	%p11, %r38, 1;
	mov.f64 	%fd349, %fd347;
	@%p11 bra 	$L__BB0_32;
	setp.eq.f64 	%p12, %fd9, 0d7FF0000000000000;
	setp.lt.u32 	%p13, %r4, 1072693248;
	fma.rn.f64 	%fd124, %fd4, 0d3FF71547652B82FE, 0d4338000000000000;
	{
	.reg .b32 %temp; 
	mov.b64 	{%r61, %temp}, %fd124;
	}
	add.s32 	%r62, %r61, -1;
	mov.f64 	%fd125, 0dC338000000000000;
	add.rn.f64 	%fd126, %fd124, %fd125;
	fma.rn.f64 	%fd127, %fd126, 0dBFE62E42FEFA39EF, %fd4;
	fma.rn.f64 	%fd128, %fd126, 0dBC7ABC9E3B39803F, %fd127;
	shl.b32 	%r63, %r5, 1;
	setp.lt.u32 	%p14, %r63, 2142496327;
	selp.f64 	%fd129, %fd4, %fd128, %p14;
	selp.b32 	%r64, 0, %r62, %p14;
	fma.rn.f64 	%fd130, %fd129, 0d3E21F4076ACD15B6, 0d3E5AF86D8EBD13CD;
	fma.rn.f64 	%fd131, %fd130, %fd129, 0d3E927E5092BA033D;
	fma.rn.f64 	%fd132, %fd131, %fd129, 0d3EC71DDE6C5F9DA1;
	fma.rn.f64 	%fd133, %fd132, %fd129, 0d3EFA01A018D034E6;
	fma.rn.f64 	%fd134, %fd133, %fd129, 0d3F2A01A01B3B6940;
	fma.rn.f64 	%fd135, %fd134, %fd129, 0d3F56C16C16C1B5DD;
	fma.rn.f64 	%fd136, %fd135, %fd129, 0d3F8111111110F74D;
	fma.rn.f64 	%fd137, %fd136, %fd129, 0d3FA555555555554D;
	fma.rn.f64 	%fd138, %fd137, %fd129, 0d3FC5555555555557;
	fma.rn.f64 	%fd139, %fd138, %fd129, 0d3FE0000000000000;
	mul.f64 	%fd140, %fd129, %fd139;
	fma.rn.f64 	%fd141, %fd140, %fd129, %fd129;
	setp.eq.s32 	%p15, %r64, 1024;
	shl.b32 	%r65, %r64, 20;
	add.s32 	%r66, %r65, 1072693248;
	selp.b32 	%r67, 2145386496, %r66, %p15;
	mov.b32 	%r68, 0;
	mov.b64 	%fd142, {%r68, %r67};
	mov.b32 	%r69, 1071644672;
	mov.b64 	%fd143, {%r68, %r69};
	sub.f64 	%fd144, %fd142, %fd143;
	fma.rn.f64 	%fd145, %fd141, %fd142, %fd144;
	add.f64 	%fd146, %fd145, %fd145;
	selp.f64 	%fd147, %fd146, %fd145, %p15;
	setp.eq.s32 	%p16, %r63, 0;
	selp.f64 	%fd148, %fd4, %fd147, %p16;
	fma.rn.f64 	%fd149, %fd148, 0d4000000000000000, 0d3FF0000000000000;
	div.rn.f64 	%fd150, %fd148, %fd149;
	add.f64 	%fd151, %fd148, %fd150;
	setp.ge.f64 	%p17, %fd4, 0d408633CE8FB9F87E;
	selp.f64 	%fd152, 0d7FF0000000000000, %fd151, %p17;
	mul.f64 	%fd153, %fd4, %fd4;
	fma.rn.f64 	%fd154, %fd153, 0d3D6B4C75AB274C53, 0d3DE611A561D87DEF;
	fma.rn.f64 	%fd155, %fd154, %fd153, 0d3E5AE64671B18F5C;
	fma.rn.f64 	%fd156, %fd155, %fd153, 0d3EC71DE3A465B1E4;
	fma.rn.f64 	%fd157, %fd156, %fd153, 0d3F2A01A01A02899D;
	fma.rn.f64 	%fd158, %fd157, %fd153, 0d3F811111111110A6;
	fma.rn.f64 	%fd159, %fd158, %fd153, 0d3FC5555555555556;
	mul.f64 	%fd160, %fd153, %fd159;
	fma.rn.f64 	%fd161, %fd160, %fd4, %fd4;
	mul.f64 	%fd162, %fd3, 0d3FE45F306DC9C883;
	cvt.rni.s32.f64 	%r70, %fd162;
	cvt.rn.f64.s32 	%fd163, %r70;
	fma.rn.f64 	%fd164, %fd163, 0dBFF921FB54442D18, %fd3;
	fma.rn.f64 	%fd165, %fd163, 0dBC91A62633145C00, %fd164;
	fma.rn.f64 	%fd166, %fd163, 0dB97B839A252049C0, %fd165;
	setp.ltu.f64 	%p18, %fd9, 0d41E0000000000000;
	mov.f64 	%fd349, 0d0000000000000000;
	mul.rn.f64 	%fd167, %fd3, %fd349;
	mul.f64 	%fd168, %fd8, %fd15;
	mov.f64 	%fd169, 0d3FF0000000000000;
	sub.f64 	%fd170, %fd169, %fd168;
	selp.f64 	%fd171, %fd161, %fd152, %p13;
	copysign.f64 	%fd172, %fd2, %fd171;
	mul.f64 	%fd173, %fd172, 0d3FE0000000000000;
	div.rn.f64 	%fd18, %fd173, %fd17;
	or.pred  	%p1, %p12, %p18;
	selp.f64 	%fd19, %fd167, %fd166, %p12;
	selp.b32 	%r11, 0, %r70, %p12;
	div.rn.f64 	%fd20, %fd172, %fd74;
	div.rn.f64 	%fd21, %fd170, %fd172;
	mul.f64 	%fd174, %fd74, %fd172;
	div.rn.f64 	%fd22, %fd16, %fd174;
	neg.s32 	%r101, %r38;
	cvta.to.global.u64 	%rd37, %rd19;
	add.s64 	%rd91, %rd37, 4;
	cvta.to.global.u64 	%rd38, %rd18;
	add.s64 	%rd90, %rd38, 4;
	add.s32 	%r13, %r38, 2;
	cvta.to.global.u64 	%rd3, %rd20;
	cvta.to.global.u64 	%rd4, %rd10;
	cvta.to.global.u64 	%rd5, %rd12;
	mov.u32 	%r100, %r46;
	mov.f64 	%fd347, %fd349;
$L__BB0_11:
	ld.param.u64 	%rd86, [_Z11thread_callPKdS0_S0_S0_S0_S0_S0_S0_PKiS2_S2_S0_PdS3_S3_ddii_param_7];
	ld.param.u64 	%rd85, [_Z11thread_callPKdS0_S0_S0_S0_S0_S0_S0_PKiS2_S2_S0_PdS3_S3_ddii_param_6];
	ld.global.u32 	%r16, [%rd90];
	ld.global.u32 	%r71, [%rd91];
	add.s32 	%r100, %r100, 26;
	cvta.to.global.u64 	%rd39, %rd85;
	mul.wide.u32 	%rd40, %r100, 8;
	add.s64 	%rd41, %rd39, %rd40;
	ld.global.f64 	%fd26, [%rd41];
	cvta.to.global.u64 	%rd42, %rd86;
	add.s64 	%rd43, %rd42, %rd40;
	ld.global.f64 	%fd27, [%rd43];
	mad.lo.s32 	%r72, %r16, %r13, %r71;
	mul.wide.s32 	%rd44, %r72, 4;
	add.s64 	%rd45, %rd3, %rd44;
	ld.global.u32 	%r18, [%rd45];
	mul.wide.s32 	%rd46, %r18, 8;
	add.s64 	%rd47, %rd4, %rd46;
	ld.global.f64 	%fd28, [%rd47];
	cvt.rn.f64.s32 	%fd29, %r71;
	mul.f64 	%fd30, %fd1, %fd29;
	abs.f64 	%fd31, %fd30;
	setp.neu.f64 	%p19, %fd31, 0d7FF0000000000000;
	@%p19 bra 	$L__BB0_13;
	mov.f64 	%fd180, 0d0000000000000000;
	mul.rn.f64 	%fd341, %fd30, %fd180;
	mov.b32 	%r103, 1;
	bra.uni 	$L__BB0_16;
$L__BB0_13:
	mul.f64 	%fd175, %fd30, 0d3FE45F306DC9C883;
	cvt.rni.s32.f64 	%r102, %fd175;
	cvt.rn.f64.s32 	%fd176, %r102;
	fma.rn.f64 	%fd177, %fd176, 0dBFF921FB54442D18, %fd30;
	fma.rn.f64 	%fd178, %fd176, 0dBC91A62633145C00, %fd177;
	fma.rn.f64 	%fd341, %fd176, 0dB97B839A252049C0, %fd178;
	setp.ltu.f64 	%p20, %fd31, 0d41E0000000000000;
	@%p20 bra 	$L__BB0_15;
	{ // callseq 1, 0
	.param .b64 param0;
	st.param.f64 	[param0], %fd30;
	.param .align 16 .b8 retval0[16];
	call.uni (retval0), 
	__internal_trig_reduction_slowpathd, 
	(
	param0
	);
	ld.param.f64 	%fd341, [retval0];
	ld.param.b32 	%r102, [retval0+8];
	} // callseq 1
$L__BB0_15:
	add.s32 	%r103, %r102, 1;
$L__BB0_16:
	shl.b32 	%r75, %r103, 6;
	cvt.u64.u32 	%rd48, %r75;
	and.b64  	%rd49, %rd48, 64;
	mov.u64 	%rd50, __cudart_sin_cos_coeffs;
	add.s64 	%rd51, %rd50, %rd49;
	mul.rn.f64 	%fd181, %fd341, %fd341;
	and.b32  	%r76, %r103, 1;
	setp.eq.b32 	%p21, %r76, 1;
	selp.f64 	%fd182, 0dBDA8FF8320FD8164, 0d3DE5DB65F9785EBA, %p21;
	ld.global.nc.v2.f64 	{%fd183, %fd184}, [%rd51];
	fma.rn.f64 	%fd185, %fd182, %fd181, %fd183;
	fma.rn.f64 	%fd186, %fd185, %fd181, %fd184;
	ld.global.nc.v2.f64 	{%fd187, %fd188}, [%rd51+16];
	fma.rn.f64 	%fd189, %fd186, %fd181, %fd187;
	fma.rn.f64 	%fd190, %fd189, %fd181, %fd188;
	ld.global.nc.v2.f64 	{%fd191, %fd192}, [%rd51+32];
	fma.rn.f64 	%fd193, %fd190, %fd181, %fd191;
	fma.rn.f64 	%fd194, %fd193, %fd181, %fd192;
	fma.rn.f64 	%fd195, %fd194, %fd341, %fd341;
	fma.rn.f64 	%fd196, %fd194, %fd181, 0d3FF0000000000000;
	selp.f64 	%fd197, %fd196, %fd195, %p21;
	and.b32  	%r77, %r103, 2;
	setp.eq.s32 	%p22, %r77, 0;
	mov.f64 	%fd198, 0d0000000000000000;
	sub.f64 	%fd199, %fd198, %fd197;
	selp.f64 	%fd37, %fd197, %fd199, %p22;
	cvt.rn.f64.s32 	%fd38, %r16;
	mul.f64 	%fd39, %fd3, %fd38;
	abs.f64 	%fd40, %fd39;
	setp.neu.f64 	%p23, %fd40, 0d7FF0000000000000;
	@%p23 bra 	$L__BB0_18;
	mov.f64 	%fd205, 0d0000000000000000;
	mul.rn.f64 	%fd343, %fd39, %fd205;
	mov.b32 	%r105, 1;
	bra.uni 	$L__BB0_21;
$L__BB0_18:
	mul.f64 	%fd200, %fd39, 0d3FE45F306DC9C883;
	cvt.rni.s32.f64 	%r104, %fd200;
	cvt.rn.f64.s32 	%fd201, %r104;
	fma.rn.f64 	%fd202, %fd201, 0dBFF921FB54442D18, %fd39;
	fma.rn.f64 	%fd203, %fd201, 0dBC91A62633145C00, %fd202;
	fma.rn.f64 	%fd343, %fd201, 0dB97B839A252049C0, %fd203;
	setp.ltu.f64 	%p24, %fd40, 0d41E0000000000000;
	@%p24 bra 	$L__BB0_20;
	{ // callseq 2, 0
	.param .b64 param0;
	st.param.f64 	[param0], %fd39;
	.param .align 16 .b8 retval0[16];
	call.uni (retval0), 
	__internal_trig_reduction_slowpathd, 
	(
	param0
	);
	ld.param.f64 	%fd343, [retval0];
	ld.param.b32 	%r104, [retval0+8];
	} // callseq 2
$L__BB0_20:
	add.s32 	%r105, %r104, 1;
$L__BB0_21:
	shl.b32 	%r80, %r105, 6;
	cvt.u64.u32 	%rd52, %r80;
	and.b64  	%rd53, %rd52, 64;
	mov.u64 	%rd54, __cudart_sin_cos_coeffs;
	add.s64 	%rd55, %rd54, %rd53;
	mul.rn.f64 	%fd206, %fd343, %fd343;
	and.b32  	%r81, %r105, 1;
	setp.eq.b32 	%p26, %r81, 1;
	selp.f64 	%fd207, 0dBDA8FF8320FD8164, 0d3DE5DB65F9785EBA, %p26;
	ld.global.nc.v2.f64 	{%fd208, %fd209}, [%rd55];
	fma.rn.f64 	%fd210, %fd207, %fd206, %fd208;
	fma.rn.f64 	%fd211, %fd210, %fd206, %fd209;
	ld.global.nc.v2.f64 	{%fd212, %fd213}, [%rd55+16];
	fma.rn.f64 	%fd214, %fd211, %fd206, %fd212;
	fma.rn.f64 	%fd215, %fd214, %fd206, %fd213;
	ld.global.nc.v2.f64 	{%fd216, %fd217}, [%rd55+32];
	fma.rn.f64 	%fd218, %fd215, %fd206, %fd216;
	fma.rn.f64 	%fd219, %fd218, %fd206, %fd217;
	fma.rn.f64 	%fd220, %fd219, %fd343, %fd343;
	fma.rn.f64 	%fd221, %fd219, %fd206, 0d3FF0000000000000;
	selp.f64 	%fd222, %fd221, %fd220, %p26;
	and.b32  	%r82, %r105, 2;
	setp.eq.s32 	%p27, %r82, 0;
	mov.f64 	%fd223, 0d0000000000000000;
	sub.f64 	%fd224, %fd223, %fd222;
	selp.f64 	%fd46, %fd222, %fd224, %p27;
	mul.wide.s32 	%rd56, %r18, 8;
	add.s64 	%rd57, %rd5, %rd56;
	ld.global.f64 	%fd47, [%rd57];
	mul.f64 	%fd48, %fd37, %fd47;
	@%p23 bra 	$L__BB0_23;
	mov.f64 	%fd230, 0d0000000000000000;
	mul.rn.f64 	%fd344, %fd39, %fd230;
	mov.b32 	%r106, 0;
	bra.uni 	$L__BB0_25;
$L__BB0_23:
	mul.f64 	%fd225, %fd39, 0d3FE45F306DC9C883;
	cvt.rni.s32.f64 	%r106, %fd225;
	cvt.rn.f64.s32 	%fd226, %r106;
	fma.rn.f64 	%fd227, %fd226, 0dBFF921FB54442D18, %fd39;
	fma.rn.f64 	%fd228, %fd226, 0dBC91A62633145C00, %fd227;
	fma.rn.f64 	%fd344, %fd226, 0dB97B839A252049C0, %fd228;
	setp.ltu.f64 	%p28, %fd40, 0d41E0000000000000;
	@%p28 bra 	$L__BB0_25;
	{ // callseq 3, 0
	.param .b64 param0;
	st.param.f64 	[param0], %fd39;
	.param .align 16 .b8 retval0[16];
	call.uni (retval0), 
	__internal_trig_reduction_slowpathd, 
	(
	param0
	);
	ld.param.f64 	%fd344, [retval0];
	ld.param.b32 	%r106, [retval0+8];
	} // callseq 3
$L__BB0_25:
	ld.param.u64 	%rd83, [_Z11thread_callPKdS0_S0_S0_S0_S0_S0_S0_PKiS2_S2_S0_PdS3_S3_ddii_param_1];
	shl.b32 	%r85, %r106, 6;
	cvt.u64.u32 	%rd58, %r85;
	and.b64  	%rd59, %rd58, 64;
	mov.u64 	%rd60, __cudart_sin_cos_coeffs;
	add.s64 	%rd61, %rd60, %rd59;
	mul.rn.f64 	%fd231, %fd344, %fd344;
	and.b32  	%r86, %r106, 1;
	setp.eq.b32 	%p30, %r86, 1;
	selp.f64 	%fd232, 0dBDA8FF8320FD8164, 0d3DE5DB65F9785EBA, %p30;
	ld.global.nc.v2.f64 	{%fd233, %fd234}, [%rd61];
	fma.rn.f64 	%fd235, %fd232, %fd231, %fd233;
	fma.rn.f64 	%fd236, %fd235, %fd231, %fd234;
	ld.global.nc.v2.f64 	{%fd237, %fd238}, [%rd61+16];
	fma.rn.f64 	%fd239, %fd236, %fd231, %fd237;
	fma.rn.f64 	%fd240, %fd239, %fd231, %fd238;
	ld.global.nc.v2.f64 	{%fd241, %fd242}, [%rd61+32];
	fma.rn.f64 	%fd243, %fd240, %fd231, %fd241;
	fma.rn.f64 	%fd244, %fd243, %fd231, %fd242;
	fma.rn.f64 	%fd245, %fd244, %fd344, %fd344;
	fma.rn.f64 	%fd246, %fd244, %fd231, 0d3FF0000000000000;
	selp.f64 	%fd247, %fd246, %fd245, %p30;
	and.b32  	%r87, %r106, 2;
	setp.eq.s32 	%p31, %r87, 0;
	mov.f64 	%fd248, 0d0000000000000000;
	sub.f64 	%fd249, %fd248, %fd247;
	selp.f64 	%fd53, %fd247, %fd249, %p31;
	mul.f64 	%fd250, %fd48, %fd53;
	mul.f64 	%fd251, %fd28, %fd37;
	fma.rn.f64 	%fd54, %fd251, %fd46, %fd250;
	cvta.to.global.u64 	%rd62, %rd83;
	mul.wide.s32 	%rd63, %r18, 8;
	add.s64 	%rd64, %rd62, %rd63;
	ld.global.f64 	%fd55, [%rd64];
	@%p19 bra 	$L__BB0_27;
	mov.f64 	%fd257, 0d0000000000000000;
	mul.rn.f64 	%fd345, %fd30, %fd257;
	mov.b32 	%r107, 0;
	bra.uni 	$L__BB0_29;
$L__BB0_27:
	mul.f64 	%fd252, %fd30, 0d3FE45F306DC9C883;
	cvt.rni.s32.f64 	%r107, %fd252;
	cvt.rn.f64.s32 	%fd253, %r107;
	fma.rn.f64 	%fd254, %fd253, 0dBFF921FB54442D18, %fd30;
	fma.rn.f64 	%fd255, %fd253, 0dBC91A62633145C00, %fd254;
	fma.rn.f64 	%fd345, %fd253, 0dB97B839A252049C0, %fd255;
	setp.ltu.f64 	%p32, %fd31, 0d41E0000000000000;
	@%p32 bra 	$L__BB0_29;
	{ // callseq 4, 0
	.param .b64 param0;
	st.param.f64 	[param0], %fd30;
	.param .align 16 .b8 retval0[16];
	call.uni (retval0), 
	__internal_trig_reduction_slowpathd, 
	(
	param0
	);
	ld.param.f64 	%fd345, [retval0];
	ld.param.b32 	%r107, [retval0+8];
	} // callseq 4
$L__BB0_29:
	ld.param.u64 	%rd84, [_Z11thread_callPKdS0_S0_S0_S0_S0_S0_S0_PKiS2_S2_S0_PdS3_S3_ddii_param_3];
	shl.b32 	%r90, %r107, 6;
	cvt.u64.u32 	%rd65, %r90;
	and.b64  	%rd66, %rd65, 64;
	mov.u64 	%rd67, __cudart_sin_cos_coeffs;
	add.s64 	%rd68, %rd67, %rd66;
	mul.rn.f64 	%fd258, %fd345, %fd345;
	and.b32  	%r91, %r107, 1;
	setp.eq.b32 	%p33, %r91, 1;
	selp.f64 	%fd259, 0dBDA8FF8320FD8164, 0d3DE5DB65F9785EBA, %p33;
	ld.global.nc.v2.f64 	{%fd260, %fd261}, [%rd68];
	fma.rn.f64 	%fd262, %fd259, %fd258, %fd260;
	fma.rn.f64 	%fd263, %fd262, %fd258, %fd261;
	ld.global.nc.v2.f64 	{%fd264, %fd265}, [%rd68+16];
	fma.rn.f64 	%fd266, %fd263, %fd258, %fd264;
	fma.rn.f64 	%fd267, %fd266, %fd258, %fd265;
	ld.global.nc.v2.f64 	{%fd268, %fd269}, [%rd68+32];
	fma.rn.f64 	%fd270, %fd267, %fd258, %fd268;
	fma.rn.f64 	%fd271, %fd270, %fd258, %fd269;
	fma.rn.f64 	%fd272, %fd271, %fd345, %fd345;
	fma.rn.f64 	%fd273, %fd271, %fd258, 0d3FF0000000000000;
	selp.f64 	%fd274, %fd273, %fd272, %p33;
	and.b32  	%r92, %r107, 2;
	setp.eq.s32 	%p34, %r92, 0;
	mov.f64 	%fd275, 0d0000000000000000;
	sub.f64 	%fd276, %fd275, %fd274;
	selp.f64 	%fd277, %fd274, %fd276, %p34;
	mul.f64 	%fd60, %fd55, %fd277;
	fma.rn.f64 	%fd278, %fd46, %fd60, %fd54;
	cvta.to.global.u64 	%rd69, %rd84;
	mul.wide.s32 	%rd70, %r18, 8;
	add.s64 	%rd71, %rd69, %rd70;
	ld.global.f64 	%fd279, [%rd71];
	mul.f64 	%fd61, %fd279, %fd277;
	fma.rn.f64 	%fd62, %fd53, %fd61, %fd278;
	mul.f64 	%fd280, %fd26, %fd18;
	fma.rn.f64 	%fd63, %fd17, %fd27, %fd280;
	neg.f64 	%fd64, %fd28;
	mul.f64 	%fd281, %fd277, %fd64;
	mul.f64 	%fd282, %fd46, %fd281;
	mul.f64 	%fd283, %fd277, %fd47;
	mul.f64 	%fd284, %fd53, %fd283;
	sub.f64 	%fd285, %fd282, %fd284;
	mul.f64 	%fd286, %fd37, %fd55;
	fma.rn.f64 	%fd287, %fd46, %fd286, %fd285;
	mul.f64 	%fd288, %fd37, %fd279;
	fma.rn.f64 	%fd289, %fd53, %fd288, %fd287;
	mul.f64 	%fd290, %fd289, %fd29;
	mul.f64 	%fd65, %fd17, %fd290;
	mov.f64 	%fd346, %fd19;
	mov.u32 	%r108, %r11;
	@%p1 bra 	$L__BB0_31;
	{ // callseq 5, 0
	.param .b64 param0;
	st.param.f64 	[param0], %fd3;
	.param .align 16 .b8 retval0[16];
	call.uni (retval0), 
	__internal_trig_reduction_slowpathd, 
	(
	param0
	);
	ld.param.f64 	%fd346, [retval0];
	ld.param.b32 	%r108, [retval0+8];
	} // callseq 5
$L__BB0_31:
	mul.f64 	%fd292, %fd62, %fd63;
	shl.b32 	%r94, %r108, 6;
	cvt.u64.u32 	%rd72, %r94;
	and.b64  	%rd73, %rd72, 64;
	mov.u64 	%rd74, __cudart_sin_cos_coeffs;
	add.s64 	%rd75, %rd74, %rd73;
	mul.rn.f64 	%fd293, %fd346, %fd346;
	and.b32  	%r95, %r108, 1;
	setp.eq.b32 	%p35, %r95, 1;
	selp.f64 	%fd294, 0dBDA8FF8320FD8164, 0d3DE5DB65F9785EBA, %p35;
	ld.global.nc.v2.f64 	{%fd295, %fd296}, [%rd75];
	fma.rn.f64 	%fd297, %fd294, %fd293, %fd295;
	fma.rn.f64 	%fd298, %fd297, %fd293, %fd296;
	ld.global.nc.v2.f64 	{%fd299, %fd300}, [%rd75+16];
	fma.rn.f64 	%fd301, %fd298, %fd293, %fd299;
	fma.rn.f64 	%fd302, %fd301, %fd293, %fd300;
	ld.global.nc.v2.f64 	{%fd303, %fd304}, [%rd75+32];
	fma.rn.f64 	%fd305, %fd302, %fd293, %fd303;
	fma.rn.f64 	%fd306, %fd305, %fd293, %fd304;
	fma.rn.f64 	%fd307, %fd306, %fd346, %fd346;
	fma.rn.f64 	%fd308, %fd306, %fd293, 0d3FF0000000000000;
	selp.f64 	%fd309, %fd308, %fd307, %p35;
	and.b32  	%r96, %r108, 2;
	setp.eq.s32 	%p36, %r96, 0;
	mov.f64 	%fd310, 0d0000000000000000;
	sub.f64 	%fd311, %fd310, %fd309;
	selp.f64 	%fd312, %fd309, %fd311, %p36;
	mul.f64 	%fd313, %fd62, %fd312;
	mul.f64 	%fd314, %fd313, 0d3FE0000000000000;
	div.rn.f64 	%fd315, %fd314, %fd17;
	mul.f64 	%fd316, %fd37, %fd64;
	mul.f64 	%fd317, %fd46, %fd48;
	fma.rn.f64 	%fd318, %fd53, %fd316, %fd317;
	mul.f64 	%fd319, %fd53, %fd60;
	sub.f64 	%fd320, %fd318, %fd319;
	fma.rn.f64 	%fd321, %fd46, %fd61, %fd320;
	mul.f64 	%fd322, %fd321, %fd38;
	mul.f64 	%fd323, %fd17, %fd322;
	mul.f64 	%fd324, %fd26, %fd323;
	fma.rn.f64 	%fd325, %fd26, %fd315, %fd324;
	mul.f64 	%fd326, %fd21, %fd292;
	mul.f64 	%fd327, %fd312, %fd325;
	sub.f64 	%fd328, %fd326, %fd327;
	fma.rn.f64 	%fd347, %fd20, %fd328, %fd347;
	neg.f64 	%fd329, %fd312;
	mul.f64 	%fd330, %fd292, %fd329;
	mul.f64 	%fd331, %fd21, %fd325;
	sub.f64 	%fd332, %fd330, %fd331;
	fma.rn.f64 	%fd348, %fd20, %fd332, %fd348;
	mul.f64 	%fd333, %fd26, %fd65;
	fma.rn.f64 	%fd349, %fd22, %fd333, %fd349;
	add.s32 	%r101, %r101, 1;
	setp.ne.s32 	%p37, %r101, 0;
	add.s64 	%rd91, %rd91, 4;
	add.s64 	%rd90, %rd90, 4;
	@%p37 bra 	$L__BB0_11;
$L__BB0_32:
	ld.param.u64 	%rd89, [_Z11thread_callPKdS0_S0_S0_S0_S0_S0_S0_PKiS2_S2_S0_PdS3_S3_ddii_param_14];
	ld.param.u64 	%rd88, [_Z11thread_callPKdS0_S0_S0_S0_S0_S0_S0_PKiS2_S2_S0_PdS3_S3_ddii_param_13];
	ld.param.u64 	%rd87, [_Z11thread_callPKdS0_S0_S0_S0_S0_S0_S0_PKiS2_S2_S0_PdS3_S3_ddii_param_12];
	add.s32 	%r97, %r3, %r46;
	cvta.to.global.u64 	%rd76, %rd87;
	mul.wide.s32 	%rd77, %r97, 8;
	add.s64 	%rd78, %rd76, %rd77;
	st.global.f64 	[%rd78], %fd348;
	cvta.to.global.u64 	%rd79, %rd88;
	add.s64 	%rd80, %rd79, %rd77;
	st.global.f64 	[%rd80], %fd347;
	cvta.to.global.u64 	%rd81, %rd89;
	add.s64 	%rd82, %rd81, %rd77;
	st.global.f64 	[%rd82], %fd349;
$L__BB0_33:
	ret;

}
.func  (.param .align 16 .b8 func_retval0[16]) __internal_trig_reduction_slowpathd(
	.param .b64 __internal_trig_reduction_slowpathd_param_0
)
{
	.local .align 8 .b8 	__local_depot1[40];
	.reg .b64 	%SP;
	.reg .b64 	%SPL;
	.reg .pred 	%p<10>;
	.reg .b32 	%r<47>;
	.reg .b64 	%rd<74>;
	.reg .b64 	%fd<5>;

	mov.u64 	%SPL, __local_depot1;
	ld.param.f64 	%fd4, [__internal_trig_reduction_slowpathd_param_0];
	add.u64 	%rd1, %SPL, 0;
	{
	.reg .b32 %temp; 
	mov.b64 	{%temp, %r1}, %fd4;
	}
	shr.u32 	%r2, %r1, 20;
	and.b32  	%r3, %r2, 2047;
	setp.eq.s32 	%p1, %r3, 2047;
	mov.b32 	%r46, 0;
	@%p1 bra 	$L__BB1_9;
	add.s32 	%r20, %r3, -1024;
	mov.b64 	%rd20, %fd4;
	shl.b64 	%rd2, %rd20, 11;
	shr.u32 	%r4, %r20, 6;
	sub.s32 	%r45, 15, %r4;
	sub.s32 	%r21, 19, %r4;
	setp.lt.u32 	%p2, %r20, 128;
	selp.b32 	%r6, 18, %r21, %p2;
	setp.ge.s32 	%p3, %r45, %r6;
	mov.b64 	%rd70, 0;
	@%p3 bra 	$L__BB1_4;
	add.s32 	%r23, %r6, %r4;
	neg.s32 	%r43, %r23;
	or.b64  	%rd3, %rd2, -9223372036854775808;
	mov.b64 	%rd70, 0;
	mov.b32 	%r42, 0;
	mov.u64 	%rd25, __cudart_i2opi_d;
	mov.u32 	%r44, %r45;
$L__BB1_3:
	.pragma "nounroll";
	mul.wide.s32 	%rd22, %r42, 8;
	add.s64 	%rd23, %rd1, %rd22;
	mul.wide.s32 	%rd24, %r44, 8;
	add.s64 	%rd26, %rd25, %rd24;
	ld.global.nc.u64 	%rd27, [%rd26];
	{
	.reg .u32 %r0, %r1, %r2, %r3, %alo, %ahi, %blo, %bhi, %clo, %chi;
	mov.b64 	{%alo,%ahi}, %rd27;
	mov.b64 	{%blo,%bhi}, %rd3;
	mov.b64 	{%clo,%chi}, %rd70;
	mad.lo.cc.u32 	%r0, %alo, %blo, %clo;
	madc.hi.cc.u32 	%r1, %alo, %blo, %chi;
	madc.hi.u32 	%r2, %alo, %bhi, 0;
	mad.lo.cc.u32 	%r1, %alo, %bhi, %r1;
	madc.hi.cc.u32 	%r2, %ahi, %blo, %r2;
	madc.hi.u32 	%r3, %ahi, %bhi, 0;
	mad.lo.cc.u32 	%r1, %ahi, %blo, %r1;
	madc.lo.cc.u32 	%r2, %ahi, %bhi, %r2;
	addc.u32 	%r3, %r3, 0;
	mov.b64 	%rd28, {%r0,%r1};
	mov.b64 	%rd70, {%r2,%r3};
	}
	st.local.u64 	[%rd23], %rd28;
	add.s32 	%r44, %r44, 1;
	add.s32 	%r43, %r43, 1;
	add.s32 	%r42, %r42, 1;
	setp.ne.s32 	%p4, %r43, -15;
	mov.u32 	%r45, %r6;
	@%p4 bra 	$L__BB1_3;
$L__BB1_4:
	cvt.s64.s32 	%rd29, %r45;
	cvt.u64.u32 	%rd30, %r4;
	add.s64 	%rd31, %rd30, %rd29;
	shl.b64 	%rd32, %rd31, 3;
	add.s64 	%rd33, %rd1, %rd32;
	st.local.u64 	[%rd33+-120], %rd70;
	and.b32  	%r15, %r2, 63;
	ld.local.u64 	%rd72, [%rd1+16];
	ld.local.u64 	%rd71, [%rd1+24];
	setp.eq.s32 	%p5, %r15, 0;
	@%p5 bra 	$L__BB1_6;
	shl.b64 	%rd34, %rd71, %r15;
	shr.u64 	%rd35, %rd72, 1;
	xor.b32  	%r24, %r15, 63;
	shr.u64 	%rd36, %rd35, %r24;
	or.b64  	%rd71, %rd34, %rd36;
	ld.local.u64 	%rd37, [%rd1+8];
	shl.b64 	%rd38, %rd72, %r15;
	shr.u64 	%rd39, %rd37, 1;
	shr.u64 	%rd40, %rd39, %r24;
	or.b64  	%rd72, %rd38, %rd40;
$L__BB1_6:
	and.b32  	%r25, %r1, -2147483648;
	shr.u64 	%rd41, %rd71, 62;
	cvt.u32.u64 	%r26, %rd41;
	mov.b64 	{%r27, %r28}, %rd71;
	mov.b64 	{%r29, %r30}, %rd72;
	shf.l.wrap.b32 	%r31, %r30, %r27, 2;
	shf.l.wrap.b32 	%r32, %r27, %r28, 2;
	mov.b64 	%rd42, {%r31, %r32};
	shl.b64 	%rd43, %rd72, 2;
	shr.u64 	%rd44, %rd42, 63;
	cvt.u32.u64 	%r33, %rd44;
	add.s32 	%r34, %r33, %r26;
	setp.eq.s32 	%p6, %r25, 0;
	neg.s32 	%r35, %r34;
	selp.b32 	%r46, %r34, %r35, %p6;
	setp.gt.s64 	%p7, %rd42, -1;
	mov.b64 	%rd45, 0;
	{
	.reg .u32 %r0, %r1, %r2, %r3, %a0, %a1, %a2, %a3, %b0, %b1, %b2, %b3;
	mov.b64 	{%a0,%a1}, %rd45;
	mov.b64 	{%a2,%a3}, %rd45;
	mov.b64 	{%b0,%b1}, %rd43;
	mov.b64 	{%b2,%b3}, %rd42;
	sub.cc.u32 	%r0, %a0, %b0;
	subc.cc.u32 	%r1, %a1, %b1;
	subc.cc.u32 	%r2, %a2, %b2;
	subc.u32 	%r3, %a3, %b3;
	mov.b64 	%rd46, {%r0,%r1};
	mov.b64 	%rd47, {%r2,%r3};
	}
	xor.b32  	%r36, %r25, -2147483648;
	selp.b64 	%rd73, %rd42, %rd47, %p7;
	selp.b64 	%rd14, %rd43, %rd46, %p7;
	selp.b32 	%r17, %r25, %r36, %p7;
	clz.b64 	%r37, %rd73;
	cvt.u64.u32 	%rd15, %r37;
	setp.eq.s32 	%p8, %r37, 0;
	@%p8 bra 	$L__BB1_8;
	cvt.u32.u64 	%r38, %rd15;
	and.b32  	%r39, %r38, 63;
	shl.b64 	%rd48, %rd73, %r39;
	shr.u64 	%rd49, %rd14, 1;
	not.b32 	%r40, %r38;
	and.b32  	%r41, %r40, 63;
	shr.u64 	%rd50, %rd49, %r41;
	or.b64  	%rd73, %rd48, %rd50;
$L__BB1_8:
	mov.b64 	%rd51, -3958705157555305931;
	{
	.reg .u32 %r0, %r1, %r2, %r3, %alo, %ahi, %blo, %bhi;
	mov.b64 	{%alo,%ahi}, %rd73;
	mov.b64 	{%blo,%bhi}, %rd51;
	mul.lo.u32 	%r0, %alo, %blo;
	mul.hi.u32 	%r1, %alo, %blo;
	mad.lo.cc.u32 	%r1, %alo, %bhi, %r1;
	madc.hi.u32 	%r2, %alo, %bhi, 0;
	mad.lo.cc.u32 	%r1, %ahi, %blo, %r1;
	madc.hi.cc.u32 	%r2, %ahi, %blo, %r2;
	madc.hi.u32 	%r3, %ahi, %bhi, 0;
	mad.lo.cc.u32 	%r2, %ahi, %bhi, %r2;
	addc.u32 	%r3, %r3, 0;
	mov.b64 	%rd52, {%r0,%r1};
	mov.b64 	%rd53, {%r2,%r3};
	}
	setp.gt.s64 	%p9, %rd53, 0;
	{
	.reg .u32 %r0, %r1, %r2, %r3, %a0, %a1, %a2, %a3, %b0, %b1, %b2, %b3;
	mov.b64 	{%a0,%a1}, %rd52;
	mov.b64 	{%a2,%a3}, %rd53;
	mov.b64 	{%b0,%b1}, %rd52;
	mov.b64 	{%b2,%b3}, %rd53;
	add.cc.u32 	%r0, %a0, %b0;
	addc.cc.u32 	%r1, %a1, %b1;
	addc.cc.u32 	%r2, %a2, %b2;
	addc.u32 	%r3, %a3, %b3;
	mov.b64 	%rd54, {%r0,%r1};
	mov.b64 	%rd55, {%r2,%r3};
	}
	selp.b64 	%rd56, %rd55, %rd53, %p9;
	selp.s64 	%rd57, -1, 0, %p9;
	sub.s64 	%rd58, %rd57, %rd15;
	cvt.u64.u32 	%rd59, %r17;
	shl.b64 	%rd60, %rd59, 32;
	add.s64 	%rd61, %rd56, 1;
	shr.u64 	%rd62, %rd61, 10;
	add.s64 	%rd63, %rd62, 1;
	shr.u64 	%rd64, %rd63, 1;
	shl.b64 	%rd65, %rd58, 52;
	add.s64 	%rd66, %rd65, %rd64;
	add.s64 	%rd67, %rd66, 4602678819172646912;
	or.b64  	%rd68, %rd67, %rd60;
	mov.b64 	%fd4, %rd68;
$L__BB1_9:
	st.param.f64 	[func_retval0], %fd4;
	st.param.b32 	[func_retval0+8], %r46;
	ret;

}


// ===== COMPILED SASS (sm_100) =====

	.target	sm_100

	.elftype	@"ET_EXEC"


//--------------------- .note.nv.tkinfo           --------------------------
	.section	.note.nv.tkinfo,"",@"SHT_NOTE"
	.sectionflags	@"SHF_NOTE_NV_TKINFO"
	.tkinfo
        /*0018*/ 	.word	0x00000002
        /*0030*/ 	.string	""
        /*0030*/ 	.string	"ptxas"
        /*0030*/ 	.string	"Cuda compilation tools, release 13.0, V13.0.88"
        /*0030*/ 	.string	"Build cuda_13.0.r13.0/compiler.36424714_0"
        /*0030*/ 	.string	"-arch sm_100 -m 64 "



//--------------------- .note.nv.cuinfo           --------------------------
	.section	.note.nv.cuinfo,"",@"SHT_NOTE"
	.sectionflags	@"SHF_NOTE_NV_CUINFO"
        /*0018*/ 	.short	0x0002
        /*001a*/ 	.short	0x0064
        /*001c*/ 	.short	0x0082
	.zero		2


//--------------------- .nv.info                  --------------------------
	.section	.nv.info,"",@"SHT_CUDA_INFO"
	.align	4


	//----- nvinfo : EIATTR_REGCOUNT
	.align		4
        /*0000*/ 	.byte	0x04, 0x2f
        /*0002*/ 	.short	(.L_3 - .L_2)
	.align		4
.L_2:
        /*0004*/ 	.word	index@(_Z11thread_callPKdS0_S0_S0_S0_S0_S0_S0_PKiS2_S2_S0_PdS3_S3_ddii)
        /*0008*/ 	.word	0x0000004e


	//----- nvinfo : EIATTR_FRAME_SIZE
	.align		4
.L_3:
        /*000c*/ 	.byte	0x04, 0x11
        /*000e*/ 	.short	(.L_5 - .L_4)
	.align		4
.L_4:
        /*0010*/ 	.word	index@($_Z11thread_callPKdS0_S0_S0_S0_S0_S0_S0_PKiS2_S2_S0_PdS3_S3_ddii$__internal_trig_reduction_slowpathd)
        /*0014*/ 	.word	0x00000028


	//----- nvinfo : EIATTR_FRAME_SIZE
	.align		4
.L_5:
        /*0018*/ 	.byte	0x04, 0x11
        /*001a*/ 	.short	(.L_7 - .L_6)
	.align		4
.L_6:
        /*001c*/ 	.word	index@($__internal_1_$__cuda_sm20_dsqrt_rn_f64_mediumpath_v1)
        /*0020*/ 	.word	0x00000028


	//----- nvinfo : EIATTR_FRAME_SIZE
	.align		4
.L_7:
        /*0024*/ 	.byte	0x04, 0x11
        /*0026*/ 	.short	(.L_9 - .L_8)
	.align		4
.L_8:
        /*0028*/ 	.word	index@($__internal_0_$__cuda_sm20_div_rn_f64_full)
        /*002c*/ 	.word	0x00000028


	//----- nvinfo : EIATTR_FRAME_SIZE
	.align		4
.L_9:
        /*0030*/ 	.byte	0x04, 0x11
        /*0032*/ 	.short	(.L_11 - .L_10)
	.align		4
.L_10:
        /*0034*/ 	.word	index@(_Z11thread_callPKdS0_S0_S0_S0_S0_S0_S0_PKiS2_S2_S0_PdS3_S3_ddii)
        /*0038*/ 	.word	0x00000028


	//----- nvinfo : EIATTR_MIN_STACK_SIZE
	.align		4
.L_11:
        /*003c*/ 	.byte	0x04, 0x12
        /*003e*/ 	.short	(.L_13 - .L_12)
	.align		4
.L_12:
        /*0040*/ 	.word	index@(_Z11thread_callPKdS0_S0_S0_S0_S0_S0_S0_PKiS2_S2_S0_PdS3_S3_ddii)
        /*0044*/ 	.word	0x00000028
.L_13:


//--------------------- .nv.compat                --------------------------
	.section	.nv.compat,"",@"SHT_CUDA_COMPAT_INFO"
	.align	4
        /*0000*/ 	.byte	0x02, 0x09, 0x00, 0x00, 0x02, 0x02, 0x01, 0x00, 0x02, 0x05, 0x05, 0x00, 0x03, 0x07, 0x01, 0x01
        /*0010*/ 	.byte	0x02, 0x03, 0x00, 0x00, 0x02, 0x06, 0x01, 0x00, 0x04, 0x0b, 0x08, 0x00, 0x01, 0x00, 0x00, 0x00
        /*0020*/ 	.byte	0x00, 0x00, 0x00, 0x00


//--------------------- .nv.info._Z11thread_callPKdS0_S0_S0_S0_S0_S0_S0_PKiS2_S2_S0_PdS3_S3_ddii --------------------------
	.section	.nv.info._Z11thread_callPKdS0_S0_S0_S0_S0_S0_S0_PKiS2_S2_S0_PdS3_S3_ddii,"",@"SHT_CUDA_INFO"
	.sectionflags	@""
	.align	4


	//----- nvinfo : EIATTR_CUDA_API_VERSION
	.align		4
        /*0000*/ 	.byte	0x04, 0x37
        /*0002*/ 	.short	(.L_15 - .L_14)
.L_14:
        /*0004*/ 	.word	0x00000082


	//----- nvinfo : EIATTR_KPARAM_INFO
	.align		4
.L_15:
        /*0008*/ 	.byte	0x04, 0x17
        /*000a*/ 	.short	(.L_17 - .L_16)
.L_16:
        /*000c*/ 	.word	0x00000000
        /*0010*/ 	.short	0x0012
        /*0012*/ 	.short	0x008c
        /*0014*/ 	.byte	0x00, 0xf0, 0x11, 0x00


	//----- nvinfo : EIATTR_KPARAM_INFO
	.align		4
.L_17:
        /*0018*/ 	.byte	0x04, 0x17
        /*001a*/ 	.short	(.L_19 - .L_18)
.L_18:
        /*001c*/ 	.word	0x00000000
        /*0020*/ 	.short	0x0011
        /*0022*/ 	.short	0x0088
        /*0024*/ 	.byte	0x00, 0xf0, 0x11, 0x00


	//----- nvinfo : EIATTR_KPARAM_INFO
	.align		4
.L_19:
        /*0028*/ 	.byte	0x04, 0x17
        /*002a*/ 	.short	(.L_21 - .L_20)
.L_20:
        /*002c*/ 	.word	0x00000000
        /*0030*/ 	.short	0x0010
        /*0032*/ 	.short	0x0080
        /*0034*/ 	.byte	0x00, 0xf0, 0x21, 0x00


	//----- nvinfo : EIATTR_KPARAM_INFO
	.align		4
.L_21:
        /*0038*/ 	.byte	0x04, 0x17
        /*003a*/ 	.short	(.L_23 - .L_22)
.L_22:
        /*003c*/ 	.word	0x00000000
        /*0040*/ 	.short	0x000f
        /*0042*/ 	.short	0x0078
        /*0044*/ 	.byte	0x00, 0xf0, 0x21, 0x00


	//----- nvinfo : EIATTR_KPARAM_INFO
	.align		4
.L_23:
        /*0048*/ 	.byte	0x04, 0x17
        /*004a*/ 	.short	(.L_25 - .L_24)
.L_24:
        /*004c*/ 	.word	0x00000000
        /*0050*/ 	.short	0x000e
        /*0052*/ 	.short	0x0070
        /*0054*/ 	.byte	0x00, 0xf5, 0x21, 0x00


	//----- nvinfo : EIATTR_KPARAM_INFO
	.align		4
.L_25:
        /*0058*/ 	.byte	0x04, 0x17
        /*005a*/ 	.short	(.L_27 - .L_26)
.L_26:
        /*005c*/ 	.word	0x00000000
        /*0060*/ 	.short	0x000d
        /*0062*/ 	.short	0x0068
        /*0064*/ 	.byte	0x00, 0xf5, 0x21, 0x00


	//----- nvinfo : EIATTR_KPARAM_INFO
	.align		4
.L_27:
        /*0068*/ 	.byte	0x04, 0x17
        /*006a*/ 	.short	(.L_29 - .L_28)
.L_28:
        /*006c*/ 	.word	0x00000000
        /*0070*/ 	.short	0x000c
        /*0072*/ 	.short	0x0060
        /*0074*/ 	.byte	0x00, 0xf5, 0x21, 0x00


	//----- nvinfo : EIATTR_KPARAM_INFO
	.align		4
.L_29:
        /*0078*/ 	.byte	0x04, 0x17
        /*007a*/ 	.short	(.L_31 - .L_30)
.L_30:
        /*007c*/ 	.word	0x00000000
        /*0080*/ 	.short	0x000b
        /*0082*/ 	.short	0x0058
        /*0084*/ 	.byte	0x00, 0xf5, 0x21, 0x00


	//----- nvinfo : EIATTR_KPARAM_INFO
	.align		4
.L_31:
        /*0088*/ 	.byte	0x04, 0x17
        /*008a*/ 	.short	(.L_33 - .L_32)
.L_32:
        /*008c*/ 	.word	0x00000000
        /*0090*/ 	.short	0x000a
        /*0092*/ 	.short	0x0050
        /*0094*/ 	.byte	0x00, 0xf5, 0x21, 0x00


	//----- nvinfo : EIATTR_KPARAM_INFO
	.align		4
.L_33:
        /*0098*/ 	.byte	0x04, 0x17
        /*009a*/ 	.short	(.L_35 - .L_34)
.L_34:
        /*009c*/ 	.word	0x00000000
        /*00a0*/ 	.short	0x0009
        /*00a2*/ 	.short	0x0048
        /*00a4*/ 	.byte	0x00, 0xf5, 0x21, 0x00


	//----- nvinfo : EIATTR_KPARAM_INFO
	.align		4
.L_35:
        /*00a8*/ 	.byte	0x04, 0x17
        /*00aa*/ 	.short	(.L_37 - .L_36)
.L_36:
        /*00ac*/ 	.word	0x00000000
        /*00b0*/ 	.short	0x0008
        /*00b2*/ 	.short	0x0040
        /*00b4*/ 	.byte	0x00, 0xf5, 0x21, 0x00


	//----- nvinfo : EIATTR_KPARAM_INFO
	.align		4
.L_37:
        /*00b8*/ 	.byte	0x04, 0x17
        /*00ba*/ 	.short	(.L_39 - .L_38)
.L_38:
        /*00bc*/ 	.word	0x00000000
        /*00c0*/ 	.short	0x0007
        /*00c2*/ 	.short	0x0038
        /*00c4*/ 	.byte	0x00, 0xf5, 0x21, 0x00


	//----- nvinfo : EIATTR_KPARAM_INFO
	.align		4
.L_39:
        /*00c8*/ 	.byte	0x04, 0x17
        /*00ca*/ 	.short	(.L_41 - .L_40)
.L_40:
        /*00cc*/ 	.word	0x00000000
        /*00d0*/ 	.short	0x0006
        /*00d2*/ 	.short	0x0030
        /*00d4*/ 	.byte	0x00, 0xf5, 0x21, 0x00


	//----- nvinfo : EIATTR_KPARAM_INFO
	.align		4
.L_41:
        /*00d8*/ 	.byte	0x04, 0x17
        /*00da*/ 	.short	(.L_43 - .L_42)
.L_42:
        /*00dc*/ 	.word	0x00000000
        /*00e0*/ 	.short	0x0005
        /*00e2*/ 	.short	0x0028
        /*00e4*/ 	.byte	0x00, 0xf5, 0x21, 0x00


	//----- nvinfo : EIATTR_KPARAM_INFO
	.align		4
.L_43:
        /*00e8*/ 	.byte	0x04, 0x17
        /*00ea*/ 	.short	(.L_45 - .L_44)
.L_44:
        /*00ec*/ 	.word	0x00000000
        /*00f0*/ 	.short	0x0004
        /*00f2*/ 	.short	0x0020
        /*00f4*/ 	.byte	0x00, 0xf5, 0x21, 0x00


	//----- nvinfo : EIATTR_KPARAM_INFO
	.align		4
.L_45:
        /*00f8*/ 	.byte	0x04, 0x17
        /*00fa*/ 	.short	(.L_47 - .L_46)
.L_46:
        /*00fc*/ 	.word	0x00000000
        /*0100*/ 	.short	0x0003
        /*0102*/ 	.short	0x0018
        /*0104*/ 	.byte	0x00, 0xf5, 0x21, 0x00


	//----- nvinfo : EIATTR_KPARAM_INFO
	.align		4
.L_47:
        /*0108*/ 	.byte	0x04, 0x17
        /*010a*/ 	.short	(.L_49 - .L_48)
.L_48:
        /*010c*/ 	.word	0x00000000
        /*0110*/ 	.short	0x0002
        /*0112*/ 	.short	0x0010
        /*0114*/ 	.byte	0x00, 0xf5, 0x21, 0x00


	//----- nvinfo : EIATTR_KPARAM_INFO
	.align		4
.L_49:
        /*0118*/ 	.byte	0x04, 0x17
        /*011a*/ 	.short	(.L_51 - .L_50)
.L_50:
        /*011c*/ 	.word	0x00000000
        /*0120*/ 	.short	0x0001
        /*0122*/ 	.short	0x0008
        /*0124*/ 	.byte	0x00, 0xf5, 0x21, 0x00


	//----- nvinfo : EIATTR_KPARAM_INFO
	.align		4
.L_51:
        /*0128*/ 	.byte	0x04, 0x17
        /*012a*/ 	.short	(.L_53 - .L_52)
.L_52:
        /*012c*/ 	.word	0x00000000
        /*0130*/ 	.short	0x0000
        /*0132*/ 	.short	0x0000
        /*0134*/ 	.byte	0x00, 0xf5, 0x21, 0x00


	//----- nvinfo : EIATTR_SPARSE_MMA_MASK
	.align		4
.L_53:
        /*0138*/ 	.byte	0x03, 0x50
        /*013a*/ 	.short	0x0000


	//----- nvinfo : EIATTR_MAXREG_COUNT
	.align		4
        /*013c*/ 	.byte	0x03, 0x1b
        /*013e*/ 	.short	0x00ff


	//----- nvinfo : EIATTR_MERCURY_ISA_VERSION
	.align		4
        /*0140*/ 	.byte	0x03, 0x5f
        /*0142*/ 	.short	0x0101


	//----- nvinfo : EIATTR_VRC_CTA_INIT_COUNT
	.align		4
        /*0144*/ 	.byte	0x02, 0x4a
	.zero		1
	.zero		1


	//----- nvinfo : EIATTR_EXIT_INSTR_OFFSETS
	.align		4
        /*0148*/ 	.byte	0x04, 0x1c
        /*014a*/ 	.short	(.L_55 - .L_54)


	//   ....[0]....
.L_54:
        /*014c*/ 	.word	0x000000e0


	//   ....[1]....
        /*0150*/ 	.word	0x00003280


	//----- nvinfo : EIATTR_CRS_STACK_SIZE
	.align		4
.L_55:
        /*0154*/ 	.byte	0x04, 0x1e
        /*0156*/ 	.short	(.L_57 - .L_56)
.L_56:
        /*0158*/ 	.word	0x00000000


	//----- nvinfo : EIATTR_CBANK_PARAM_SIZE
	.align		4
.L_57:
        /*015c*/ 	.byte	0x03, 0x19
        /*015e*/ 	.short	0x0090


	//----- nvinfo : EIATTR_PARAM_CBANK
	.align		4
        /*0160*/ 	.byte	0x04, 0x0a
        /*0162*/ 	.short	(.L_59 - .L_58)
	.align		4
.L_58:
        /*0164*/ 	.word	index@(.nv.constant0._Z11thread_callPKdS0_S0_S0_S0_S0_S0_S0_PKiS2_S2_S0_PdS3_S3_ddii)
        /*0168*/ 	.short	0x0380
        /*016a*/ 	.short	0x0090


	//----- nvinfo : EIATTR_SW_WAR
	.align		4
.L_59:
        /*016c*/ 	.byte	0x04, 0x36
        /*016e*/ 	.short	(.L_61 - .L_60)
.L_60:
        /*0170*/ 	.word	0x00000008
.L_61:


//--------------------- .nv.callgraph             --------------------------
	.section	.nv.callgraph,"",@"SHT_CUDA_CALLGRAPH"
	.align	4
	.sectionentsize	8
	.align		4
        /*0000*/ 	.word	0x00000000
	.align		4
        /*0004*/ 	.word	0xffffffff
	.align		4
        /*0008*/ 	.word	0x00000000
	.align		4
        /*000c*/ 	.word	0xfffffffe
	.align		4
        /*0010*/ 	.word	0x00000000
	.align		4
        /*0014*/ 	.word	0xfffffffd
	.align		4
        /*0018*/ 	.word	0x00000000
	.align		4
        /*001c*/ 	.word	0xfffffffc


//--------------------- .nv.constant4             --------------------------
	.section	.nv.constant4,"a",@progbits
	.align	8
	.align		8
.nv.constant4:
        /*0000*/ 	.dword	__cudart_i2opi_d
	.align		8
        /*0008*/ 	.dword	__cudart_sin_cos_coeffs


//--------------------- .text._Z11thread_callPKdS0_S0_S0_S0_S0_S0_S0_PKiS2_S2_S0_PdS3_S3_ddii --------------------------
	.section	.text._Z11thread_callPKdS0_S0_S0_S0_S0_S0_S0_PKiS2_S2_S0_PdS3_S3_ddii,"ax",@progbits
	.align	128
        .global         _Z11thread_callPKdS0_S0_S0_S0_S0_S0_S0_PKiS2_S2_S0_PdS3_S3_ddii
        .type           _Z11thread_callPKdS0_S0_S0_S0_S0_S0_S0_PKiS2_S2_S0_PdS3_S3_ddii,@function
        .size           _Z11thread_callPKdS0_S0_S0_S0_S0_S0_S0_PKiS2_S2_S0_PdS3_S3_ddii,(.L_x_56 - _Z11thread_callPKdS0_S0_S0_S0_S0_S0_S0_PKiS2_S2_S0_PdS3_S3_ddii)
        .other          _Z11thread_callPKdS0_S0_S0_S0_S0_S0_S0_PKiS2_S2_S0_PdS3_S3_ddii,@"STO_CUDA_ENTRY STV_DEFAULT"
_Z11thread_callPKdS0_S0_S0_S0_S0_S0_S0_PKiS2_S2_S0_PdS3_S3_ddii:
.text._Z11thread_callPKdS0_S0_S0_S0_S0_S0_S0_PKiS2_S2_S0_PdS3_S3_ddii:
[----:B------:R-:W0:Y:S01]  /*0000*/  LDC R1, c[0x0][0x37c] ;  /* 0x0000df00ff017b82 */ /* 0x000e220000000800 */
[----:B------:R-:W1:Y:S01]  /*0010*/  S2R R0, SR_CTAID.Y ;  /* 0x0000000000007919 */ /* 0x000e620000002600 */
[----:B------:R-:W2:Y:S01]  /*0020*/  LDCU UR4, c[0x0][0x360] ;  /* 0x00006c00ff0477ac */ /* 0x000ea20008000800 */
[----:B0-----:R-:W-:Y:S01]  /*0030*/  VIADD R1, R1, 0xffffffd8 ;  /* 0xffffffd801017836 */ /* 0x001fe20000000000 */
[----:B------:R-:W1:Y:S01]  /*0040*/  S2R R3, SR_TID.Y ;  /* 0x0000000000037919 */ /* 0x000e620000002200 */
[----:B------:R-:W1:Y:S01]  /*0050*/  LDCU UR5, c[0x0][0x364] ;  /* 0x00006c80ff0577ac */ /* 0x000e620008000800 */
[----:B------:R-:W2:Y:S01]  /*0060*/  S2R R11, SR_CTAID.X ;  /* 0x00000000000b7919 */ /* 0x000ea20000002500 */
[----:B------:R-:W0:Y:S01]  /*0070*/  LDCU UR6, c[0x0][0x40c] ;  /* 0x00008180ff0677ac */ /* 0x000e220008000800 */
[----:B------:R-:W2:Y:S01]  /*0080*/  S2R R2, SR_TID.X ;  /* 0x0000000000027919 */ /* 0x000ea20000002100 */
[----:B-1----:R-:W-:-:S04]  /*0090*/  IMAD R0, R0, UR5, R3 ;  /* 0x0000000500007c24 */ /* 0x002fc8000f8e0203 */
[----:B------:R-:W-:Y:S02]  /*00a0*/  VIADD R3, R0, 0xffffffff ;  /* 0xffffffff00037836 */ /* 0x000fe40000000000 */
[----:B--2---:R-:W-:-:S03]  /*00b0*/  IMAD R11, R11, UR4, R2 ;  /* 0x000000040b0b7c24 */ /* 0x004fc6000f8e0202 */
[----:B------:R-:W-:-:S04]  /*00c0*/  ISETP.GT.U32.AND P0, PT, R3, 0x18, PT ;  /* 0x000000180300780c */ /* 0x000fc80003f04070 */
[----:B0-----:R-:W-:-:S13]  /*00d0*/  ISETP.GE.OR P0, PT, R11, UR6, P0 ;  /* 0x000000060b007c0c */ /* 0x001fda0008706670 */
[----:B------:R-:W-:Y:S05]  /*00e0*/  @P0 EXIT ;  /* 0x000000000000094d */ /* 0x000fea0003800000 */
[----:B------:R-:W0:Y:S01]  /*00f0*/  LDC.64 R8, c[0x0][0x3a0] ;  /* 0x0000e800ff087b82 */ /* 0x000e220000000a00 */
[----:B------:R-:W1:Y:S07]  /*0100*/  LDCU.64 UR12, c[0x0][0x358] ;  /* 0x00006b00ff0c77ac */ /* 0x000e6e0008000a00 */
[----:B------:R-:W2:Y:S08]  /*0110*/  LDC.64 R40, c[0x0][0x3d8] ;  /* 0x0000f600ff287b82 */ /* 0x000eb00000000a00 */
[----:B------:R-:W3:Y:S01]  /*0120*/  LDC.64 R26, c[0x0][0x3a8] ;  /* 0x0000ea00ff1a7b82 */ /* 0x000ee20000000a00 */
[----:B0-----:R-:W-:-:S06]  /*0130*/  IMAD.WIDE.U32 R8, R0, 0x8, R8 ;  /* 0x0000000800087825 */ /* 0x001fcc00078e0008 */
[----:B-1----:R-:W4:Y:S01]  /*0140*/  LDG.E.64 R8, desc[UR12][R8.64] ;  /* 0x0000000c08087981 */ /* 0x002f22000c1e1b00 */
[----:B------:R-:W-:-:S04]  /*0150*/  IMAD R11, R11, 0x1a, RZ ;  /* 0x0000001a0b0b7824 */ /* 0x000fc800078e02ff */
[----:B--2---:R-:W-:-:S04]  /*0160*/  IMAD.WIDE R40, R11, 0x8, R40 ;  /* 0x000000080b287825 */ /* 0x004fc800078e0228 */
[----:B---3--:R-:W-:Y:S02]  /*0170*/  IMAD.WIDE.U32 R26, R0, 0x8, R26 ;  /* 0x00000008001a7825 */ /* 0x008fe400078e001a */
[----:B------:R-:W5:Y:S04]  /*0180*/  LDG.E.64 R40, desc[UR12][R40.64] ;  /* 0x0000000c28287981 */ /* 0x000f68000c1e1b00 */
[----:B------:R-:W5:Y:S01]  /*0190*/  LDG.E.64 R26, desc[UR12][R26.64] ;  /* 0x0000000c1a1a7981 */ /* 0x000f62000c1e1b00 */
[----:B------:R-:W0:Y:S01]  /*01a0*/  LDCU.64 UR4, c[0x0][0x400] ;  /* 0x00008000ff0477ac */ /* 0x000e220008000a00 */
[----:B------:R-:W-:Y:S01]  /*01b0*/  BSSY.RECONVERGENT B0, `(.L_x_0) ;  /* 0x000003d000007945 */ /* 0x000fe20003800200 */
[----:B0-----:R-:W-:Y:S02]  /*01c0*/  IMAD.U32 R42, RZ, RZ, UR4 ;  /* 0x00000004ff2a7e24 */ /* 0x001fe4000f8e00ff */
[----:B------:R-:W-:Y:S01]  /*01d0*/  IMAD.U32 R43, RZ, RZ, UR5 ;  /* 0x00000005ff2b7e24 */ /* 0x000fe2000f8e00ff */
[----:B----4-:R-:W-:Y:S01]  /*01e0*/  LOP3.LUT R3, R9, 0x7fffffff, RZ, 0xc0, !PT ;  /* 0x7fffffff09037812 */ /* 0x010fe200078ec0ff */
[----:B------:R-:W-:-:S03]  /*01f0*/  IMAD.MOV.U32 R6, RZ, RZ, R8 ;  /* 0x000000ffff067224 */ /* 0x000fc600078e0008 */
[----:B------:R-:W-:Y:S01]  /*0200*/  ISETP.GT.U32.AND P0, PT, R3, 0x408633ce, PT ;  /* 0x408633ce0300780c */ /* 0x000fe20003f04070 */
[----:B------:R-:W-:-:S12]  /*0210*/  IMAD.MOV.U32 R7, RZ, RZ, R3 ;  /* 0x000000ffff077224 */ /* 0x000fd800078e0003 */
[----:B------:R-:W-:Y:S05]  /*0220*/  @P0 BRA `(.L_x_1) ;  /* 0x0000000000c80947 */ /* 0x000fea0003800000 */
[----:B------:R-:W-:Y:S01]  /*0230*/  IMAD.MOV.U32 R4, RZ, RZ, 0x652b82fe ;  /* 0x652b82feff047424 */ /* 0x000fe200078e00ff */
[----:B------:R-:W-:Y:S01]  /*0240*/  UMOV UR4, 0xfefa39ef ;  /* 0xfefa39ef00047882 */ /* 0x000fe20000000000 */
[----:B------:R-:W-:Y:S01]  /*0250*/  IMAD.MOV.U32 R5, RZ, RZ, 0x3ff71547 ;  /* 0x3ff71547ff057424 */ /* 0x000fe200078e00ff */
[----:B------:R-:W-:-:S05]  /*0260*/  UMOV UR5, 0x3fe62e42 ;  /* 0x3fe62e4200057882 */ /* 0x000fca0000000000 */
[----:B------:R-:W-:-:S08]  /*0270*/  DFMA R4, R6, R4, 6.75539944105574400000e+15 ;  /* 0x433800000604742b */ /* 0x000fd00000000004 */
[----:B------:R-:W-:-:S08]  /*0280*/  DADD R12, R4, -6.75539944105574400000e+15 ;  /* 0xc3380000040c7429 */ /* 0x000fd00000000000 */
[----:B------:R-:W-:Y:S01]  /*0290*/  DFMA R14, R12, -UR4, R6 ;  /* 0x800000040c0e7c2b */ /* 0x000fe20008000006 */
[----:B------:R-:W-:Y:S01]  /*02a0*/  UMOV UR4, 0x3b39803f ;  /* 0x3b39803f00047882 */ /* 0x000fe20000000000 */
[----:B------:R-:W-:-:S06]  /*02b0*/  UMOV UR5, 0x3c7abc9e ;  /* 0x3c7abc9e00057882 */ /* 0x000fcc0000000000 */
[----:B------:R-:W-:Y:S01]  /*02c0*/  DFMA R14, R12, -UR4, R14 ;  /* 0x800000040c0e7c2b */ /* 0x000fe2000800000e */
[----:B------:R-:W-:Y:S01]  /*02d0*/  UMOV UR4, 0x69ce2bdf ;  /* 0x69ce2bdf00047882 */ /* 0x000fe20000000000 */
[----:B------:R-:W-:Y:S01]  /*02e0*/  IMAD.MOV.U32 R12, RZ, RZ, -0x35dec16 ;  /* 0xfca213eaff0c7424 */ /* 0x000fe200078e00ff */
[----:B------:R-:W-:Y:S01]  /*02f0*/  UMOV UR5, 0x3e5ade15 ;  /* 0x3e5ade1500057882 */ /* 0x000fe20000000000 */
[----:B------:R-:W-:-:S06]  /*0300*/  IMAD.MOV.U32 R13, RZ, RZ, 0x3e928af3 ;  /* 0x3e928af3ff0d7424 */ /* 0x000fcc00078e00ff */
[----:B------:R-:W-:Y:S01]  /*0310*/  DFMA R12, R14, UR4, R12 ;  /* 0x000000040e0c7c2b */ /* 0x000fe2000800000c */
[----:B------:R-:W-:Y:S01]  /*0320*/  UMOV UR4, 0x62401315 ;  /* 0x6240131500047882 */ /* 0x000fe20000000000 */
[----:B------:R-:W-:-:S06]  /*0330*/  UMOV UR5, 0x3ec71dee ;  /* 0x3ec71dee00057882 */ /* 0x000fcc0000000000 */
[----:B------:R-:W-:Y:S01]  /*0340*/  DFMA R12, R14, R12, UR4 ;  /* 0x000000040e0c7e2b */ /* 0x000fe2000800000c */
        /* <DEDUP_REMOVED lines=20> */
[----:B------:R-:W-:-:S08]  /*0490*/  DFMA R12, R14, R12, UR4 ;  /* 0x000000040e0c7e2b */ /* 0x000fd0000800000c */
[----:B------:R-:W-:-:S08]  /*04a0*/  DFMA R12, R14, R12, 1 ;  /* 0x3ff000000e0c742b */ /* 0x000fd0000000000c */
[----:B------:R-:W-:-:S10]  /*04b0*/  DFMA R12, R14, R12, 1 ;  /* 0x3ff000000e0c742b */ /* 0x000fd4000000000c */
[----:B------:R-:W-:-:S04]  /*04c0*/  IMAD R4, R4, 0x100000, R13 ;  /* 0x0010000004047824 */ /* 0x000fc800078e020d */
[----:B------:R-:W-:Y:S02]  /*04d0*/  VIADD R13, R4, 0xffe00000 ;  /* 0xffe00000040d7836 */ /* 0x000fe40000000000 */
[----:B------:R-:W-:Y:S02]  /*04e0*/  IMAD.MOV.U32 R4, RZ, RZ, RZ ;  /* 0x000000ffff047224 */ /* 0x000fe400078e00ff */
[----:B------:R-:W0:Y:S04]  /*04f0*/  MUFU.RCP64H R5, R13 ;  /* 0x0000000d00057308 */ /* 0x000e280000001800 */
[----:B0-----:R-:W-:-:S08]  /*0500*/  DFMA R14, -R12, R4, 1 ;  /* 0x3ff000000c0e742b */ /* 0x001fd00000000104 */
[----:B------:R-:W-:-:S08]  /*0510*/  DFMA R14, R14, R14, R14 ;  /* 0x0000000e0e0e722b */ /* 0x000fd0000000000e */
[----:B------:R-:W-:-:S08]  /*0520*/  DFMA R14, R4, R14, R4 ;  /* 0x0000000e040e722b */ /* 0x000fd00000000004 */
[----:B------:R-:W-:Y:S01]  /*0530*/  DFMA R4, R14, 0.0625, R12 ;  /* 0x3fb000000e04782b */ /* 0x000fe2000000000c */
[----:B------:R-:W-:Y:S10]  /*0540*/  BRA `(.L_x_2) ;  /* 0x00000000000c7947 */ /* 0x000ff40003800000 */
.L_x_1:
[----:B------:R-:W-:-:S06]  /*0550*/  DSETP.GTU.AND P0, PT, R8, +INF , PT ;  /* 0x7ff000000800742a */ /* 0x000fcc0003f0c000 */
[----:B------:R-:W-:Y:S02]  /*0560*/  FSEL R4, R8, RZ, P0 ;  /* 0x000000ff08047208 */ /* 0x000fe40000000000 */
[----:B------:R-:W-:-:S07]  /*0570*/  FSEL R5, R9, +QNAN , P0 ;  /* 0x7ff0000009057808 */ /* 0x000fce0000000000 */
.L_x_2:
[----:B------:R-:W-:Y:S05]  /*0580*/  BSYNC.RECONVERGENT B0 ;  /* 0x0000000000007941 */ /* 0x000fea0003800200 */
.L_x_0:
[----:B-----5:R-:W-:Y:S01]  /*0590*/  DSETP.NEU.AND P0, PT, |R26|, +INF , PT ;  /* 0x7ff000001a00742a */ /* 0x020fe20003f0d200 */
[----:B------:R-:W-:Y:S01]  /*05a0*/  BSSY.RECONVERGENT B0, `(.L_x_3) ;  /* 0x000001c000007945 */ /* 0x000fe20003800200 */
[----:B------:R-:W-:-:S12]  /*05b0*/  DADD R4, R4, R4 ;  /* 0x0000000004047229 */ /* 0x000fd80000000004 */
[----:B------:R-:W-:Y:S01]  /*05c0*/  @!P0 DMUL R38, RZ, R26 ;  /* 0x0000001aff268228 */ /* 0x000fe20000000000 */
[----:B------:R-:W-:Y:S01]  /*05d0*/  @!P0 IMAD.MOV.U32 R2, RZ, RZ, 0x1 ;  /* 0x00000001ff028424 */ /* 0x000fe200078e00ff */
[----:B------:R-:W-:Y:S09]  /*05e0*/  @!P0 BRA `(.L_x_4) ;  /* 0x00000000005c8947 */ /* 0x000ff20003800000 */
[----:B------:R-:W-:Y:S01]  /*05f0*/  UMOV UR4, 0x6dc9c883 ;  /* 0x6dc9c88300047882 */ /* 0x000fe20000000000 */
[----:B------:R-:W-:Y:S01]  /*0600*/  UMOV UR5, 0x3fe45f30 ;  /* 0x3fe45f3000057882 */ /* 0x000fe20000000000 */
[C---:B------:R-:W-:Y:S01]  /*0610*/  DSETP.GE.AND P0, PT, |R26|.reuse, 2.14748364800000000000e+09, PT ;  /* 0x41e000001a00742a */ /* 0x040fe20003f06200 */
[----:B------:R-:W-:Y:S01]  /*0620*/  BSSY.RECONVERGENT B1, `(.L_x_5) ;  /* 0x0000012000017945 */ /* 0x000fe20003800200 */
[----:B------:R-:W-:Y:S01]  /*0630*/  DMUL R12, R26, UR4 ;  /* 0x000000041a0c7c28 */ /* 0x000fe20008000000 */
[----:B------:R-:W-:Y:S01]  /*0640*/  UMOV UR4, 0x54442d18 ;  /* 0x54442d1800047882 */ /* 0x000fe20000000000 */
[----:B------:R-:W-:-:S04]  /*0650*/  UMOV UR5, 0x3ff921fb ;  /* 0x3ff921fb00057882 */ /* 0x000fc80000000000 */
[----:B------:R-:W0:Y:S08]  /*0660*/  F2I.F64 R33, R12 ;  /* 0x0000000c00217311 */ /* 0x000e300000301100 */
[----:B0-----:R-:W0:Y:S02]  /*0670*/  I2F.F64 R38, R33 ;  /* 0x0000002100267312 */ /* 0x001e240000201c00 */
[----:B0-----:R-:W-:Y:S01]  /*0680*/  DFMA R14, R38, -UR4, R26 ;  /* 0x80000004260e7c2b */ /* 0x001fe2000800001a */
[----:B------:R-:W-:Y:S01]  /*0690*/  UMOV UR4, 0x33145c00 ;  /* 0x33145c0000047882 */ /* 0x000fe20000000000 */
[----:B------:R-:W-:-:S06]  /*06a0*/  UMOV UR5, 0x3c91a626 ;  /* 0x3c91a62600057882 */ /* 0x000fcc0000000000 */
[----:B------:R-:W-:Y:S01]  /*06b0*/  DFMA R14, R38, -UR4, R14 ;  /* 0x80000004260e7c2b */ /* 0x000fe2000800000e */
[----:B------:R-:W-:Y:S01]  /*06c0*/  UMOV UR4, 0x252049c0 ;  /* 0x252049c000047882 */ /* 0x000fe20000000000 */
[----:B------:R-:W-:-:S06]  /*06d0*/  UMOV UR5, 0x397b839a ;  /* 0x397b839a00057882 */ /* 0x000fcc0000000000 */
[----:B------:R-:W-:Y:S01]  /*06e0*/  DFMA R38, R38, -UR4, R14 ;  /* 0x8000000426267c2b */ /* 0x000fe2000800000e */
[----:B------:R-:W-:Y:S10]  /*06f0*/  @!P0 BRA `(.L_x_6) ;  /* 0x0000000000108947 */ /* 0x000ff40003800000 */
[----:B------:R-:W-:Y:S01]  /*0700*/  IMAD.MOV.U32 R32, RZ, RZ, R26 ;  /* 0x000000ffff207224 */ /* 0x000fe200078e001a */
[----:B------:R-:W-:Y:S01]  /*0710*/  MOV R68, 0x740 ;  /* 0x0000074000447802 */ /* 0x000fe20000000f00 */
[----:B------:R-:W-:-:S07]  /*0720*/  IMAD.MOV.U32 R39, RZ, RZ, R27 ;  /* 0x000000ffff277224 */ /* 0x000fce00078e001b */
[----:B------:R-:W-:Y:S05]  /*0730*/  CALL.REL.NOINC `($_Z11thread_callPKdS0_S0_S0_S0_S0_S0_S0_PKiS2_S2_S0_PdS3_S3_ddii$__internal_trig_reduction_slowpathd) ;  /* 0x0000003400047944 */ /* 0x000fea0003c00000 */
.L_x_6:
[----:B------:R-:W-:Y:S05]  /*0740*/  BSYNC.RECONVERGENT B1 ;  /* 0x0000000000017941 */ /* 0x000fea0003800200 */
.L_x_5:
[----:B------:R-:W-:-:S07]  /*0750*/  VIADD R2, R33, 0x1 ;  /* 0x0000000121027836 */ /* 0x000fce0000000000 */
.L_x_4:
[----:B------:R-:W-:Y:S05]  /*0760*/  BSYNC.RECONVERGENT B0 ;  /* 0x0000000000007941 */ /* 0x000fea0003800200 */
.L_x_3:
[----:B------:R-:W0:Y:S01]  /*0770*/  LDCU.64 UR4, c[0x4][0x8] ;  /* 0x01000100ff0477ac */ /* 0x000e220008000a00 */
[----:B------:R-:W-:-:S05]  /*0780*/  IMAD.SHL.U32 R10, R2, 0x40, RZ ;  /* 0x00000040020a7824 */ /* 0x000fca00078e00ff */
[----:B------:R-:W-:-:S04]  /*0790*/  LOP3.LUT R10, R10, 0x40, RZ, 0xc0, !PT ;  /* 0x000000400a0a7812 */ /* 0x000fc800078ec0ff */
[----:B0-----:R-:W-:-:S05]  /*07a0*/  IADD3 R24, P0, PT, R10, UR4, RZ ;  /* 0x000000040a187c10 */ /* 0x001fca000ff1e0ff */
[----:B------:R-:W-:-:S05]  /*07b0*/  IMAD.X R25, RZ, RZ, UR5, P0 ;  /* 0x00000005ff197e24 */ /* 0x000fca00080e06ff */
[----:B------:R-:W2:Y:S04]  /*07c0*/  LDG.E.128.CONSTANT R20, desc[UR12][R24.64] ;  /* 0x0000000c18147981 */ /* 0x000ea8000c1e9d00 */
[----:B------:R-:W3:Y:S04]  /*07d0*/  LDG.E.128.CONSTANT R16, desc[UR12][R24.64+0x10] ;  /* 0x0000100c18107981 */ /* 0x000ee8000c1e9d00 */
[----:B------:R-:W4:Y:S01]  /*07e0*/  LDG.E.128.CONSTANT R12, desc[UR12][R24.64+0x20] ;  /* 0x0000200c180c7981 */ /* 0x000f22000c1e9d00 */
[----:B------:R-:W-:Y:S01]  /*07f0*/  LOP3.LUT R10, R2, 0x1, RZ, 0xc0, !PT ;  /* 0x00000001020a7812 */ /* 0x000fe200078ec0ff */
[----:B------:R-:W-:Y:S01]  /*0800*/  IMAD.MOV.U32 R30, RZ, RZ, 0x20fd8164 ;  /* 0x20fd8164ff1e7424 */ /* 0x000fe200078e00ff */
[----:B------:R-:W-:Y:S01]  /*0810*/  DMUL R28, R38, R38 ;  /* 0x00000026261c7228 */ /* 0x000fe20000000000 */
[----:B------:R-:W-:Y:S01]  /*0820*/  BSSY.RECONVERGENT B0, `(.L_x_7) ;  /* 0x0000027000007945 */ /* 0x000fe20003800200 */
[----:B------:R-:W-:Y:S01]  /*0830*/  ISETP.NE.U32.AND P0, PT, R10, 0x1, PT ;  /* 0x000000010a00780c */ /* 0x000fe20003f05070 */
[----:B------:R-:W-:-:S03]  /*0840*/  IMAD.MOV.U32 R10, RZ, RZ, 0x3da8ff83 ;  /* 0x3da8ff83ff0a7424 */ /* 0x000fc600078e00ff */
[----:B------:R-:W-:Y:S02]  /*0850*/  FSEL R30, R30, -8.06006814911005101289e+34, !P0 ;  /* 0xf9785eba1e1e7808 */ /* 0x000fe40004000000 */
[----:B------:R-:W-:-:S06]  /*0860*/  FSEL R31, -R10, 0.11223486810922622681, !P0 ;  /* 0x3de5db650a1f7808 */ /* 0x000fcc0004000100 */
[----:B--2---:R-:W-:-:S08]  /*0870*/  DFMA R20, R28, R30, R20 ;  /* 0x0000001e1c14722b */ /* 0x004fd00000000014 */
[----:B------:R-:W-:-:S08]  /*0880*/  DFMA R20, R28, R20, R22 ;  /* 0x000000141c14722b */ /* 0x000fd00000000016 */
[----:B---3--:R-:W-:-:S08]  /*0890*/  DFMA R16, R28, R20, R16 ;  /* 0x000000141c10722b */ /* 0x008fd00000000010 */
[----:B------:R-:W-:Y:S01]  /*08a0*/  DFMA R16, R28, R16, R18 ;  /* 0x000000101c10722b */ /* 0x000fe20000000012 */
[----:B------:R-:W-:Y:S02]  /*08b0*/  IMAD.MOV.U32 R18, RZ, RZ, 0x0 ;  /* 0x00000000ff127424 */ /* 0x000fe400078e00ff */
[----:B------:R-:W-:-:S05]  /*08c0*/  IMAD.MOV.U32 R19, RZ, RZ, 0x3fd80000 ;  /* 0x3fd80000ff137424 */ /* 0x000fca00078e00ff */
[----:B----4-:R-:W-:-:S08]  /*08d0*/  DFMA R12, R28, R16, R12 ;  /* 0x000000101c0c722b */ /* 0x010fd0000000000c */
[----:B------:R-:W-:-:S08]  /*08e0*/  DFMA R12, R28, R12, R14 ;  /* 0x0000000c1c0c722b */ /* 0x000fd0000000000e */
[----:B------:R-:W-:Y:S02]  /*08f0*/  DFMA R38, R12, R38, R38 ;  /* 0x000000260c26722b */ /* 0x000fe40000000026 */
[----:B------:R-:W-:-:S10]  /*0900*/  DFMA R12, R28, R12, 1 ;  /* 0x3ff000001c0c742b */ /* 0x000fd4000000000c */
[----:B------:R-:W-:Y:S02]  /*0910*/  FSEL R14, R12, R38, !P0 ;  /* 0x000000260c0e7208 */ /* 0x000fe40004000000 */
[----:B------:R-:W-:Y:S02]  /*0920*/  FSEL R15, R13, R39, !P0 ;  /* 0x000000270d0f7208 */ /* 0x000fe40004000000 */
[----:B------:R-:W-:-:S04]  /*0930*/  LOP3.LUT P0, RZ, R2, 0x2, RZ, 0xc0, !PT ;  /* 0x0000000202ff7812 */ /* 0x000fc8000780c0ff */
[----:B------:R-:W-:-:S10]  /*0940*/  DADD R12, RZ, -R14 ;  /* 0x00000000ff0c7229 */ /* 0x000fd4000000080e */
[----:B------:R-:W-:Y:S02]  /*0950*/  FSEL R12, R14, R12, !P0 ;  /* 0x0000000c0e0c7208 */ /* 0x000fe40004000000 */
[----:B------:R-:W-:-:S06]  /*0960*/  FSEL R13, R15, R13, !P0 ;  /* 0x0000000d0f0d7208 */ /* 0x000fcc0004000000 */
[----:B------:R-:W-:-:S06]  /*0970*/  DADD R22, R4, -R12 ;  /* 0x0000000004167229 */ /* 0x000fcc000000080c */
[----:B------:R-:W0:Y:S04]  /*0980*/  MUFU.RSQ64H R15, R23 ;  /* 0x00000017000f7308 */ /* 0x000e280000001c00 */
[----:B------:R-:W-:-:S05]  /*0990*/  VIADD R14, R23, 0xfcb00000 ;  /* 0xfcb00000170e7836 */ /* 0x000fca0000000000 */
[----:B------:R-:W-:Y:S01]  /*09a0*/  ISETP.GE.U32.AND P0, PT, R14, 0x7ca00000, PT ;  /* 0x7ca000000e00780c */ /* 0x000fe20003f06070 */
[----:B0-----:R-:W-:-:S08]  /*09b0*/  DMUL R16, R14, R14 ;  /* 0x0000000e0e107228 */ /* 0x001fd00000000000 */
[----:B------:R-:W-:-:S08]  /*09c0*/  DFMA R16, R22, -R16, 1 ;  /* 0x3ff000001610742b */ /* 0x000fd00000000810 */
[----:B------:R-:W-:Y:S02]  /*09d0*/  DFMA R18, R16, R18, 0.5 ;  /* 0x3fe000001012742b */ /* 0x000fe40000000012 */
[----:B------:R-:W-:-:S08]  /*09e0*/  DMUL R16, R14, R16 ;  /* 0x000000100e107228 */ /* 0x000fd00000000000 */
[----:B------:R-:W-:Y:S01]  /*09f0*/  DFMA R24, R18, R16, R14 ;  /* 0x000000101218722b */ /* 0x000fe2000000000e */
[----:B------:R-:W-:-:S07]  /*0a00*/  CS2R R18, SRZ ;  /* 0x0000000000127805 */ /* 0x000fce000001ff00 */
[----:B------:R-:W-:Y:S02]  /*0a10*/  DMUL R28, R22, R24 ;  /* 0x00000018161c7228 */ /* 0x000fe40000000000 */
[----:B------:R-:W-:Y:S02]  /*0a20*/  VIADD R21, R25, 0xfff00000 ;  /* 0xfff0000019157836 */ /* 0x000fe40000000000 */
[----:B------:R-:W-:-:S04]  /*0a30*/  IMAD.MOV.U32 R20, RZ, RZ, R24 ;  /* 0x000000ffff147224 */ /* 0x000fc800078e0018 */
[----:B------:R-:W-:-:S08]  /*0a40*/  DFMA R30, R28, -R28, R22 ;  /* 0x8000001c1c1e722b */ /* 0x000fd00000000016 */
[----:B------:R-:W-:Y:S01]  /*0a50*/  DFMA R16, R30, R20, R28 ;  /* 0x000000141e10722b */ /* 0x000fe2000000001c */
[----:B------:R-:W-:Y:S10]  /*0a60*/  @!P0 BRA `(.L_x_8) ;  /* 0x0000000000088947 */ /* 0x000ff40003800000 */
[----:B------:R-:W-:-:S07]  /*0a70*/  MOV R2, 0xa90 ;  /* 0x00000a9000027802 */ /* 0x000fce0000000f00 */
[----:B------:R-:W-:Y:S05]  /*0a80*/  CALL.REL.NOINC `($__internal_1_$__cuda_sm20_dsqrt_rn_f64_mediumpath_v1) ;  /* 0x0000002c00747944 */ /* 0x000fea0003c00000 */
.L_x_8:
[----:B------:R-:W-:Y:S05]  /*0a90*/  BSYNC.RECONVERGENT B0 ;  /* 0x0000000000007941 */ /* 0x000fea0003800200 */
.L_x_7:
[----:B------:R-:W0:Y:S01]  /*0aa0*/  LDCU UR4, c[0x0][0x408] ;  /* 0x00008100ff0477ac */ /* 0x000e220008000800 */
[----:B------:R-:W-:Y:S01]  /*0ab0*/  CS2R R20, SRZ ;  /* 0x0000000000147805 */ /* 0x000fe2000001ff00 */
[----:B0-----:R-:W-:-:S09]  /*0ac0*/  UISETP.GE.AND UP0, UPT, UR4, 0x1, UPT ;  /* 0x000000010400788c */ /* 0x001fd2000bf06270 */
[----:B------:R-:W-:Y:S05]  /*0ad0*/  BRA.U !UP0, `(.L_x_9) ;  /* 0x0000002508c07547 */ /* 0x000fea000b800000 */
[----:B------:R-:W-:Y:S01]  /*0ae0*/  IMAD.MOV.U32 R14, RZ, RZ, 0x652b82fe ;  /* 0x652b82feff0e7424 */ /* 0x000fe200078e00ff */
[----:B------:R-:W-:Y:S01]  /*0af0*/  UMOV UR4, 0xfefa39ef ;  /* 0xfefa39ef00047882 */ /* 0x000fe20000000000 */
[----:B------:R-:W-:Y:S01]  /*0b00*/  IMAD.MOV.U32 R15, RZ, RZ, 0x3ff71547 ;  /* 0x3ff71547ff0f7424 */ /* 0x000fe200078e00ff */
[----:B------:R-:W-:Y:S01]  /*0b10*/  UMOV UR5, 0x3fe62e42 ;  /* 0x3fe62e4200057882 */ /* 0x000fe20000000000 */
[C---:B------:R-:W-:Y:S01]  /*0b20*/  IMAD.SHL.U32 R2, R3.reuse, 0x2, RZ ;  /* 0x0000000203027824 */ /* 0x040fe200078e00ff */
[----:B------:R-:W-:Y:S01]  /*0b30*/  ISETP.GE.U32.AND P2, PT, R3, 0x3ff00000, PT ;  /* 0x3ff000000300780c */ /* 0x000fe20003f46070 */
[----:B------:R-:W-:Y:S01]  /*0b40*/  IMAD.MOV.U32 R30, RZ, RZ, 0x0 ;  /* 0x00000000ff1e7424 */ /* 0x000fe200078e00ff */
[----:B------:R-:W-:Y:S01]  /*0b50*/  BSSY.RECONVERGENT B0, `(.L_x_10) ;  /* 0x000004e000007945 */ /* 0x000fe20003800200 */
[----:B------:R-:W-:Y:S01]  /*0b60*/  DFMA R20, R6, R14, 6.75539944105574400000e+15 ;  /* 0x433800000614742b */ /* 0x000fe2000000000e */
[C---:B------:R-:W-:Y:S01]  /*0b70*/  ISETP.GE.U32.AND P0, PT, R2.reuse, 0x7fb3e647, PT ;  /* 0x7fb3e6470200780c */ /* 0x040fe20003f06070 */
[----:B------:R-:W-:Y:S01]  /*0b80*/  IMAD.MOV.U32 R31, RZ, RZ, 0x3ff00000 ;  /* 0x3ff00000ff1f7424 */ /* 0x000fe200078e00ff */
[----:B------:R-:W-:-:S05]  /*0b90*/  ISETP.NE.AND P1, PT, R2, RZ, PT ;  /* 0x000000ff0200720c */ /* 0x000fca0003f25270 */
[----:B------:R-:W-:Y:S02]  /*0ba0*/  DADD R14, R20, -6.75539944105574400000e+15 ;  /* 0xc3380000140e7429 */ /* 0x000fe40000000000 */
[----:B------:R-:W-:-:S05]  /*0bb0*/  VIADD R20, R20, 0xffffffff ;  /* 0xffffffff14147836 */ /* 0x000fca0000000000 */
[----:B------:R-:W-:Y:S01]  /*0bc0*/  SEL R20, R20, RZ, P0 ;  /* 0x000000ff14147207 */ /* 0x000fe20000000000 */
        /* <DEDUP_REMOVED lines=8> */
[----:B------:R-:W-:Y:S02]  /*0c50*/  FSEL R14, R8, R14, !P0 ;  /* 0x0000000e080e7208 */ /* 0x000fe40004000000 */
[----:B------:R-:W-:Y:S02]  /*0c60*/  FSEL R15, R3, R15, !P0 ;  /* 0x0000000f030f7208 */ /* 0x000fe40004000000 */
[C---:B------:R-:W-:Y:S02]  /*0c70*/  ISETP.NE.AND P0, PT, R20.reuse, 0x400, PT ;  /* 0x000004001400780c */ /* 0x040fe40003f05270 */
[----:B------:R-:W-:Y:S02]  /*0c80*/  LEA R20, R20, 0x3ff00000, 0x14 ;  /* 0x3ff0000014147811 */ /* 0x000fe400078ea0ff */
[----:B------:R-:W-:Y:S01]  /*0c90*/  DFMA R18, R14, UR4, R18 ;  /* 0x000000040e127c2b */ /* 0x000fe20008000012 */
[----:B------:R-:W-:Y:S01]  /*0ca0*/  UMOV UR4, 0x92ba033d ;  /* 0x92ba033d00047882 */ /* 0x000fe20000000000 */
[----:B------:R-:W-:Y:S01]  /*0cb0*/  UMOV UR5, 0x3e927e50 ;  /* 0x3e927e5000057882 */ /* 0x000fe20000000000 */
[----:B------:R-:W-:Y:S01]  /*0cc0*/  SEL R21, R20, 0x7fe00000, P0 ;  /* 0x7fe0000014157807 */ /* 0x000fe20000000000 */
[----:B------:R-:W-:-:S04]  /*0cd0*/  IMAD.MOV.U32 R20, RZ, RZ, RZ ;  /* 0x000000ffff147224 */ /* 0x000fc800078e00ff */
[----:B------:R-:W-:Y:S01]  /*0ce0*/  DFMA R18, R14, R18, UR4 ;  /* 0x000000040e127e2b */ /* 0x000fe20008000012 */
[----:B------:R-:W-:Y:S01]  /*0cf0*/  UMOV UR4, 0x6c5f9da1 ;  /* 0x6c5f9da100047882 */ /* 0x000fe20000000000 */
[----:B------:R-:W-:Y:S01]  /*0d00*/  UMOV UR5, 0x3ec71dde ;  /* 0x3ec71dde00057882 */ /* 0x000fe20000000000 */
[----:B------:R-:W-:-:S05]  /*0d10*/  DADD R24, R20, -0.5 ;  /* 0xbfe0000014187429 */ /* 0x000fca0000000000 */
        /* <DEDUP_REMOVED lines=19> */
[----:B------:R-:W-:-:S08]  /*0e50*/  DFMA R18, R14, R18, 0.5 ;  /* 0x3fe000000e12742b */ /* 0x000fd00000000012 */
[----:B------:R-:W-:-:S08]  /*0e60*/  DMUL R18, R14, R18 ;  /* 0x000000120e127228 */ /* 0x000fd00000000000 */
[----:B------:R-:W-:-:S08]  /*0e70*/  DFMA R18, R14, R18, R14 ;  /* 0x000000120e12722b */ /* 0x000fd0000000000e */
[----:B------:R-:W-:-:S08]  /*0e80*/  DFMA R18, R18, R20, R24 ;  /* 0x000000141212722b */ /* 0x000fd00000000018 */
[----:B------:R-:W-:-:S10]  /*0e90*/  DADD R14, R18, R18 ;  /* 0x00000000120e7229 */ /* 0x000fd40000000012 */
[----:B------:R-:W-:Y:S01]  /*0ea0*/  FSEL R21, R14, R18, !P0 ;  /* 0x000000120e157208 */ /* 0x000fe20004000000 */
[----:B------:R-:W-:Y:S01]  /*0eb0*/  IMAD.MOV.U32 R14, RZ, RZ, 0x1 ;  /* 0x00000001ff0e7424 */ /* 0x000fe200078e00ff */
[----:B------:R-:W-:Y:S02]  /*0ec0*/  @P1 FSEL R3, R15, R19, !P0 ;  /* 0x000000130f031208 */ /* 0x000fe40004000000 */
[----:B------:R-:W-:Y:S01]  /*0ed0*/  FSEL R2, R8, R21, !P1 ;  /* 0x0000001508027208 */ /* 0x000fe20004800000 */
[----:B------:R-:W-:Y:S01]  /*0ee0*/  DSETP.NEU.AND P1, PT, |R26|, +INF , PT ;  /* 0x7ff000001a00742a */ /* 0x000fe20003f2d200 */
[----:B------:R-:W-:-:S04]  /*0ef0*/  FSETP.GEU.AND P0, PT, |R3|, 6.5827683646048100446e-37, PT ;  /* 0x036000000300780b */ /* 0x000fc80003f0e200 */
[----:B------:R-:W-:-:S06]  /*0f00*/  DFMA R30, R2, 2, R30 ;  /* 0x40000000021e782b */ /* 0x000fcc000000001e */
[----:B------:R-:W0:Y:S02]  /*0f10*/  MUFU.RCP64H R15, R31 ;  /* 0x0000001f000f7308 */ /* 0x000e240000001800 */
[----:B0-----:R-:W-:-:S08]  /*0f20*/  DFMA R18, -R30, R14, 1 ;  /* 0x3ff000001e12742b */ /* 0x001fd0000000010e */
[----:B------:R-:W-:-:S08]  /*0f30*/  DFMA R18, R18, R18, R18 ;  /* 0x000000121212722b */ /* 0x000fd00000000012 */
[----:B------:R-:W-:-:S08]  /*0f40*/  DFMA R18, R14, R18, R14 ;  /* 0x000000120e12722b */ /* 0x000fd0000000000e */
[----:B------:R-:W-:-:S08]  /*0f50*/  DFMA R14, -R30, R18, 1 ;  /* 0x3ff000001e0e742b */ /* 0x000fd00000000112 */
[----:B------:R-:W-:-:S08]  /*0f60*/  DFMA R14, R18, R14, R18 ;  /* 0x0000000e120e722b */ /* 0x000fd00000000012 */
[----:B------:R-:W-:-:S08]  /*0f70*/  DMUL R18, R2, R14 ;  /* 0x0000000e02127228 */ /* 0x000fd00000000000 */
[----:B------:R-:W-:-:S08]  /*0f80*/  DFMA R20, -R30, R18, R2 ;  /* 0x000000121e14722b */ /* 0x000fd00000000102 */
[----:B------:R-:W-:-:S10]  /*0f90*/  DFMA R14, R14, R20, R18 ;  /* 0x000000140e0e722b */ /* 0x000fd40000000012 */
[----:B------:R-:W-:-:S05]  /*0fa0*/  FFMA R10, RZ, R31, R15 ;  /* 0x0000001fff0a7223 */ /* 0x000fca000000000f */
[----:B------:R-:W-:-:S13]  /*0fb0*/  FSETP.GT.AND P3, PT, |R10|, 1.469367938527859385e-39, PT ;  /* 0x001000000a00780b */ /* 0x000fda0003f64200 */
[----:B------:R-:W-:Y:S05]  /*0fc0*/  @P0 BRA P3, `(.L_x_11) ;  /* 0x0000000000180947 */ /* 0x000fea0001800000 */
[----:B------:R-:W-:Y:S01]  /*0fd0*/  IMAD.MOV.U32 R32, RZ, RZ, R2 ;  /* 0x000000ffff207224 */ /* 0x000fe200078e0002 */
[----:B------:R-:W-:Y:S01]  /*0fe0*/  MOV R68, 0x1010 ;  /* 0x0000101000447802 */ /* 0x000fe20000000f00 */
[----:B------:R-:W-:-:S07]  /*0ff0*/  IMAD.MOV.U32 R33, RZ, RZ, R3 ;  /* 0x000000ffff217224 */ /* 0x000fce00078e0003 */
[----:B------:R-:W-:Y:S05]  /*1000*/  CALL.REL.NOINC `($__internal_0_$__cuda_sm20_div_rn_f64_full) ;  /* 0x0000002000a07944 */ /* 0x000fea0003c00000 */
[----:B------:R-:W-:Y:S02]  /*1010*/  IMAD.MOV.U32 R14, RZ, RZ, R28 ;  /* 0x000000ffff0e7224 */ /* 0x000fe400078e001c */
[----:B------:R-:W-:-:S07]  /*1020*/  IMAD.MOV.U32 R15, RZ, RZ, R29 ;  /* 0x000000ffff0f7224 */ /* 0x000fce00078e001d */
.L_x_11:
[----:B------:R-:W-:Y:S05]  /*1030*/  BSYNC.RECONVERGENT B0 ;  /* 0x0000000000007941 */ /* 0x000fea0003800200 */
.L_x_10:
[----:B------:R-:W-:Y:S01]  /*1040*/  DMUL R18, R6, R6 ;  /* 0x0000000606127228 */ /* 0x000fe20000000000 */
[----:B------:R-:W-:Y:S01]  /*1050*/  IMAD.MOV.U32 R20, RZ, RZ, 0x61d87def ;  /* 0x61d87defff147424 */ /* 0x000fe200078e00ff */
[----:B------:R-:W-:Y:S01]  /*1060*/  UMOV UR4, 0xab274c53 ;  /* 0xab274c5300047882 */ /* 0x000fe20000000000 */
[----:B------:R-:W-:Y:S01]  /*1070*/  IMAD.MOV.U32 R21, RZ, RZ, 0x3de611a5 ;  /* 0x3de611a5ff157424 */ /* 0x000fe200078e00ff */
[----:B------:R-:W-:Y:S01]  /*1080*/  UMOV UR5, 0x3d6b4c75 ;  /* 0x3d6b4c7500057882 */ /* 0x000fe20000000000 */
[----:B------:R-:W0:Y:S01]  /*1090*/  MUFU.RCP64H R25, R17 ;  /* 0x0000001100197308 */ /* 0x000e220000001800 */
[----:B------:R-:W-:Y:S01]  /*10a0*/  IMAD.MOV.U32 R24, RZ, RZ, 0x1 ;  /* 0x00000001ff187424 */ /* 0x000fe200078e00ff */
[----:B------:R-:W-:Y:S01]  /*10b0*/  DADD R2, R2, R14 ;  /* 0x0000000002027229 */ /* 0x000fe2000000000e */
[----:B------:R-:W-:Y:S01]  /*10c0*/  BSSY.RECONVERGENT B0, `(.L_x_12) ;  /* 0x000003f000007945 */ /* 0x000fe20003800200 */
[----:B------:R-:W-:Y:S01]  /*10d0*/  DFMA R20, R18, UR4, R20 ;  /* 0x0000000412147c2b */ /* 0x000fe20008000014 */
[----:B------:R-:W-:Y:S01]  /*10e0*/  UMOV UR4, 0x71b18f5c ;  /* 0x71b18f5c00047882 */ /* 0x000fe20000000000 */
[----:B------:R-:W-:-:S06]  /*10f0*/  UMOV UR5, 0x3e5ae646 ;  /* 0x3e5ae64600057882 */ /* 0x000fcc0000000000 */
[----:B------:R-:W-:Y:S01]  /*1100*/  DFMA R20, R18, R20, UR4 ;  /* 0x0000000412147e2b */ /* 0x000fe20008000014 */
[----:B------:R-:W-:Y:S01]  /*1110*/  UMOV UR4, 0xa465b1e4 ;  /* 0xa465b1e400047882 */ /* 0x000fe20000000000 */
[----:B------:R-:W-:Y:S01]  /*1120*/  UMOV UR5, 0x3ec71de3 ;  /* 0x3ec71de300057882 */ /* 0x000fe20000000000 */
[----:B0-----:R-:W-:-:S05]  /*1130*/  DFMA R28, R24, -R16, 1 ;  /* 0x3ff00000181c742b */ /* 0x001fca0000000810 */
[----:B------:R-:W-:Y:S01]  /*1140*/  DFMA R20, R18, R20, UR4 ;  /* 0x0000000412147e2b */ /* 0x000fe20008000014 */
[----:B------:R-:W-:Y:S01]  /*1150*/  UMOV UR4, 0x1a02899d ;  /* 0x1a02899d00047882 */ /* 0x000fe20000000000 */
[----:B------:R-:W-:Y:S01]  /*1160*/  UMOV UR5, 0x3f2a01a0 ;  /* 0x3f2a01a000057882 */ /* 0x000fe20000000000 */
[----:B------:R-:W-:-:S05]  /*1170*/  DFMA R28, R28, R28, R28 ;  /* 0x0000001c1c1c722b */ /* 0x000fca000000001c */
[----:B------:R-:W-:Y:S01]  /*1180*/  DFMA R20, R18, R20, UR4 ;  /* 0x0000000412147e2b */ /* 0x000fe20008000014 */
[----:B------:R-:W-:Y:S01]  /*1190*/  UMOV UR4, 0x111110a6 ;  /* 0x111110a600047882 */ /* 0x000fe20000000000 */
[----:B------:R-:W-:Y:S01]  /*11a0*/  UMOV UR5, 0x3f811111 ;  /* 0x3f81111100057882 */ /* 0x000fe20000000000 */
[----:B------:R-:W-:-:S05]  /*11b0*/  DFMA R28, R24, R28, R24 ;  /* 0x0000001c181c722b */ /* 0x000fca0000000018 */
[----:B------:R-:W-:Y:S01]  /*11c0*/  DFMA R20, R18, R20, UR4 ;  /* 0x0000000412147e2b */ /* 0x000fe20008000014 */
[----:B------:R-:W-:Y:S01]  /*11d0*/  UMOV UR4, 0x55555556 ;  /* 0x5555555600047882 */ /* 0x000fe20000000000 */
[----:B------:R-:W-:-:S06]  /*11e0*/  UMOV UR5, 0x3fc55555 ;  /* 0x3fc5555500057882 */ /* 0x000fcc0000000000 */
[----:B------:R-:W-:Y:S01]  /*11f0*/  DFMA R20, R18, R20, UR4 ;  /* 0x0000000412147e2b */ /* 0x000fe20008000014 */
[----:B------:R-:W-:Y:S01]  /*1200*/  UMOV UR4, 0x8fb9f87e ;  /* 0x8fb9f87e00047882 */ /* 0x000fe20000000000 */
[----:B------:R-:W-:Y:S02]  /*1210*/  UMOV UR5, 0x408633ce ;  /* 0x408633ce00057882 */ /* 0x000fe40000000000 */
[----:B------:R-:W-:Y:S01]  /*1220*/  DSETP.GE.AND P0, PT, R6, UR4, PT ;  /* 0x0000000406007e2a */ /* 0x000fe2000bf06000 */
[----:B------:R-:W-:Y:S01]  /*1230*/  UMOV UR4, 0x6dc9c883 ;  /* 0x6dc9c88300047882 */ /* 0x000fe20000000000 */
[----:B------:R-:W-:Y:S02]  /*1240*/  UMOV UR5, 0x3fe45f30 ;  /* 0x3fe45f3000057882 */ /* 0x000fe40000000000 */
[----:B------:R-:W-:Y:S02]  /*1250*/  DMUL R20, R18, R20 ;  /* 0x0000001412147228 */ /* 0x000fe40000000000 */
[----:B------:R-:W-:Y:S01]  /*1260*/  FSEL R15, R2, RZ, !P0 ;  /* 0x000000ff020f7208 */ /* 0x000fe20004000000 */
[----:B------:R-:W-:Y:S01]  /*1270*/  DMUL R18, R26, UR4 ;  /* 0x000000041a127c28 */ /* 0x000fe20008000000 */
[----:B------:R-:W-:Y:S01]  /*1280*/  UMOV UR4, 0x54442d18 ;  /* 0x54442d1800047882 */ /* 0x000fe20000000000 */
[----:B------:R-:W-:-:S03]  /*1290*/  UMOV UR5, 0x3ff921fb ;  /* 0x3ff921fb00057882 */ /* 0x000fc60000000000 */
[----:B------:R-:W-:Y:S01]  /*12a0*/  DFMA R20, R6, R20, R6 ;  /* 0x000000140614722b */ /* 0x000fe20000000006 */
[----:B------:R-:W-:Y:S01]  /*12b0*/  FSEL R7, R3, +QNAN , !P0 ;  /* 0x7ff0000003077808 */ /* 0x000fe20004000000 */
[----:B------:R-:W-:-:S08]  /*12c0*/  DFMA R2, R28, -R16, 1 ;  /* 0x3ff000001c02742b */ /* 0x000fd00000000810 */
[----:B------:R-:W-:Y:S01]  /*12d0*/  FSEL R7, R21, R7, !P2 ;  /* 0x0000000715077208 */ /* 0x000fe20005000000 */
[----:B------:R-:W-:Y:S01]  /*12e0*/  DFMA R2, R28, R2, R28 ;  /* 0x000000021c02722b */ /* 0x000fe2000000001c */
[----:B------:R-:W-:Y:S01]  /*12f0*/  FSEL R8, R20, R15, !P2 ;  /* 0x0000000f14087208 */ /* 0x000fe20005000000 */
[----:B------:R0:W1:Y:S01]  /*1300*/  F2I.F64 R21, R18 ;  /* 0x0000001200157311 */ /* 0x0000620000301100 */
[----:B------:R-:W-:-:S06]  /*1310*/  LOP3.LUT R9, R7, 0x80000000, R9, 0xb8, !PT ;  /* 0x8000000007097812 */ /* 0x000fcc00078eb809 */
[----:B------:R-:W-:Y:S02]  /*1320*/  DMUL R32, R8, 0.5 ;  /* 0x3fe0000008207828 */ /* 0x000fe40000000000 */
[----:B0-----:R-:W-:-:S06]  /*1330*/  DFMA R18, -R4, R12, 1 ;  /* 0x3ff000000412742b */ /* 0x001fcc000000010c */
[----:B------:R-:W-:Y:S01]  /*1340*/  DMUL R6, R32, R2 ;  /* 0x0000000220067228 */ /* 0x000fe20000000000 */
[----:B-1----:R-:W0:Y:S01]  /*1350*/  I2F.F64 R20, R21 ;  /* 0x0000001500147312 */ /* 0x002e220000201c00 */
[----:B------:R-:W-:-:S06]  /*1360*/  FSETP.GEU.AND P2, PT, |R33|, 6.5827683646048100446e-37, PT ;  /* 0x036000002100780b */ /* 0x000fcc0003f4e200 */
[----:B------:R-:W-:-:S08]  /*1370*/  DFMA R14, R6, -R16, R32 ;  /* 0x80000010060e722b */ /* 0x000fd00000000020 */
[----:B------:R-:W-:Y:S02]  /*1380*/  DFMA R2, R2, R14, R6 ;  /* 0x0000000e0202722b */ /* 0x000fe40000000006 */
[----:B0-----:R-:W-:Y:S01]  /*1390*/  DFMA R24, R20, -UR4, R26 ;  /* 0x8000000414187c2b */ /* 0x001fe2000800001a */
[----:B------:R-:W-:Y:S01]  /*13a0*/  UMOV UR4, 0x33145c00 ;  /* 0x33145c0000047882 */ /* 0x000fe20000000000 */
[----:B------:R-:W-:-:S06]  /*13b0*/  UMOV UR5, 0x3c91a626 ;  /* 0x3c91a62600057882 */ /* 0x000fcc0000000000 */
[----:B------:R-:W-:Y:S01]  /*13c0*/  FFMA R6, RZ, R17, R3 ;  /* 0x00000011ff067223 */ /* 0x000fe20000000003 */
[----:B------:R-:W-:Y:S01]  /*13d0*/  DFMA R24, R20, -UR4, R24 ;  /* 0x8000000414187c2b */ /* 0x000fe20008000018 */
[----:B------:R-:W-:Y:S01]  /*13e0*/  UMOV UR4, 0x252049c0 ;  /* 0x252049c000047882 */ /* 0x000fe20000000000 */
[----:B------:R-:W-:Y:S02]  /*13f0*/  UMOV UR5, 0x397b839a ;  /* 0x397b839a00057882 */ /* 0x000fe40000000000 */
[----:B------:R-:W-:Y:S01]  /*1400*/  FSETP.GT.AND P0, PT, |R6|, 1.469367938527859385e-39, PT ;  /* 0x001000000600780b */ /* 0x000fe20003f04200 */
[----:B------:R-:W-:-:S03]  /*1410*/  DMUL R6, RZ, R26 ;  /* 0x0000001aff067228 */ /* 0x000fc60000000000 */
[----:B------:R-:W-:Y:S01]  /*1420*/  DFMA R12, R20, -UR4, R24 ;  /* 0x80000004140c7c2b */ /* 0x000fe20008000018 */
[----:B------:R-:W-:-:S08]  /*1430*/  CS2R R20, SRZ ;  /* 0x0000000000147805 */ /* 0x000fd0000001ff00 */
[----:B------:R-:W-:Y:S05]  /*1440*/  @P0 BRA P2, `(.L_x_13) ;  /* 0x0000000000180947 */ /* 0x000fea0001000000 */
[----:B------:R-:W-:Y:S01]  /*1450*/  IMAD.MOV.U32 R30, RZ, RZ, R16 ;  /* 0x000000ffff1e7224 */ /* 0x000fe200078e0010 */
[----:B------:R-:W-:Y:S01]  /*1460*/  MOV R68, 0x1490 ;  /* 0x0000149000447802 */ /* 0x000fe20000000f00 */
[----:B------:R-:W-:-:S07]  /*1470*/  IMAD.MOV.U32 R31, RZ, RZ, R17 ;  /* 0x000000ffff1f7224 */ /* 0x000fce00078e0011 */
[----:B------:R-:W-:Y:S05]  /*1480*/  CALL.REL.NOINC `($__internal_0_$__cuda_sm20_div_rn_f64_full) ;  /* 0x0000001c00807944 */ /* 0x000fea0003c00000 */
[----:B------:R-:W-:Y:S02]  /*1490*/  IMAD.MOV.U32 R2, RZ, RZ, R28 ;  /* 0x000000ffff027224 */ /* 0x000fe400078e001c */
[----:B------:R-:W-:-:S07]  /*14a0*/  IMAD.MOV.U32 R3, RZ, RZ, R29 ;  /* 0x000000ffff037224 */ /* 0x000fce00078e001d */
.L_x_13:
[----:B------:R-:W-:Y:S05]  /*14b0*/  BSYNC.RECONVERGENT B0 ;  /* 0x0000000000007941 */ /* 0x000fea0003800200 */
.L_x_12:
[----:B------:R-:W0:Y:S01]  /*14c0*/  LDCU UR4, c[0x0][0x3fc] ;  /* 0x00007f80ff0477ac */ /* 0x000e220008000800 */
[----:B------:R-:W1:Y:S01]  /*14d0*/  LDC.64 R24, c[0x0][0x3f8] ;  /* 0x0000fe00ff187b82 */ /* 0x000e620000000a00 */
[----:B------:R-:W-:Y:S01]  /*14e0*/  IMAD.MOV.U32 R4, RZ, RZ, 0x1 ;  /* 0x00000001ff047424 */ /* 0x000fe200078e00ff */
[----:B------:R-:W-:Y:S01]  /*14f0*/  FSETP.GEU.AND P3, PT, |R9|, 6.5827683646048100446e-37, PT ;  /* 0x036000000900780b */ /* 0x000fe20003f6e200 */
[----:B------:R-:W-:Y:S01]  /*1500*/  BSSY.RECONVERGENT B0, `(.L_x_14) ;  /* 0x0000019000007945 */ /* 0x000fe20003800200 */
[----:B------:R-:W-:Y:S01]  /*1510*/  DSETP.LTU.OR P2, PT, |R26|, 2.14748364800000000000e+09, !P1 ;  /* 0x41e000001a00742a */ /* 0x000fe20004f49600 */
[----:B------:R-:W-:Y:S01]  /*1520*/  FSEL R13, R7, R13, !P1 ;  /* 0x0000000d070d7208 */ /* 0x000fe20004800000 */
[----:B0-----:R-:W1:Y:S02]  /*1530*/  MUFU.RCP64H R5, UR4 ;  /* 0x0000000400057d08 */ /* 0x001e640008001800 */
[----:B-1----:R-:W-:-:S08]  /*1540*/  DFMA R14, R4, -R24, 1 ;  /* 0x3ff00000040e742b */ /* 0x002fd00000000818 */
[----:B------:R-:W-:-:S08]  /*1550*/  DFMA R14, R14, R14, R14 ;  /* 0x0000000e0e0e722b */ /* 0x000fd0000000000e */
[----:B------:R-:W-:-:S08]  /*1560*/  DFMA R14, R4, R14, R4 ;  /* 0x0000000e040e722b */ /* 0x000fd00000000004 */
[----:B------:R-:W-:-:S08]  /*1570*/  DFMA R4, R14, -R24, 1 ;  /* 0x3ff000000e04742b */ /* 0x000fd00000000818 */
[----:B------:R-:W-:-:S08]  /*1580*/  DFMA R4, R14, R4, R14 ;  /* 0x000000040e04722b */ /* 0x000fd0000000000e */
[----:B------:R-:W-:-:S08]  /*1590*/  DMUL R14, R8, R4 ;  /* 0x00000004080e7228 */ /* 0x000fd00000000000 */
[----:B------:R-:W-:-:S08]  /*15a0*/  DFMA R24, R14, -R24, R8 ;  /* 0x800000180e18722b */ /* 0x000fd00000000008 */
[----:B------:R-:W-:-:S10]  /*15b0*/  DFMA R4, R4, R24, R14 ;  /* 0x000000180404722b */ /* 0x000fd4000000000e */
[----:B------:R-:W-:-:S05]  /*15c0*/  FFMA R10, RZ, UR4, R5 ;  /* 0x00000004ff0a7c23 */ /* 0x000fca0008000005 */
[----:B------:R-:W-:Y:S02]  /*15d0*/  FSETP.GT.AND P0, PT, |R10|, 1.469367938527859385e-39, PT ;  /* 0x001000000a00780b */ /* 0x000fe40003f04200 */
[----:B------:R-:W-:-:S11]  /*15e0*/  FSEL R10, R6, R12, !P1 ;  /* 0x0000000c060a7208 */ /* 0x000fd60004800000 */
[----:B------:R-:W-:Y:S05]  /*15f0*/  @P0 BRA P3, `(.L_x_15) ;  /* 0x0000000000240947 */ /* 0x000fea0001800000 */
[----:B------:R-:W0:Y:S01]  /*1600*/  LDCU.64 UR4, c[0x0][0x3f8] ;  /* 0x00007f00ff0477ac */ /* 0x000e220008000a00 */
[----:B------:R-:W-:Y:S01]  /*1610*/  IMAD.MOV.U32 R32, RZ, RZ, R8 ;  /* 0x000000ffff207224 */ /* 0x000fe200078e0008 */
[----:B------:R-:W-:Y:S01]  /*1620*/  MOV R68, 0x1670 ;  /* 0x0000167000447802 */ /* 0x000fe20000000f00 */
[----:B------:R-:W-:Y:S02]  /*1630*/  IMAD.MOV.U32 R33, RZ, RZ, R9 ;  /* 0x000000ffff217224 */ /* 0x000fe400078e0009 */
[----:B0-----:R-:W-:Y:S02]  /*1640*/  IMAD.U32 R30, RZ, RZ, UR4 ;  /* 0x00000004ff1e7e24 */ /* 0x001fe4000f8e00ff */
[----:B------:R-:W-:-:S07]  /*1650*/  IMAD.U32 R31, RZ, RZ, UR5 ;  /* 0x00000005ff1f7e24 */ /* 0x000fce000f8e00ff */
[----:B------:R-:W-:Y:S05]  /*1660*/  CALL.REL.NOINC `($__internal_0_$__cuda_sm20_div_rn_f64_full) ;  /* 0x0000001c00087944 */ /* 0x000fea0003c00000 */
[----:B------:R-:W-:Y:S02]  /*1670*/  IMAD.MOV.U32 R4, RZ, RZ, R28 ;  /* 0x000000ffff047224 */ /* 0x000fe400078e001c */
[----:B------:R-:W-:-:S07]  /*1680*/  IMAD.MOV.U32 R5, RZ, RZ, R29 ;  /* 0x000000ffff057224 */ /* 0x000fce00078e001d */
.L_x_15:
[----:B------:R-:W-:Y:S05]  /*1690*/  BSYNC.RECONVERGENT B0 ;  /* 0x0000000000007941 */ /* 0x000fea0003800200 */
.L_x_14:
[----:B------:R-:W0:Y:S01]  /*16a0*/  MUFU.RCP64H R7, R9 ;  /* 0x0000000900077308 */ /* 0x000e220000001800 */
[----:B------:R-:W-:Y:S01]  /*16b0*/  IMAD.MOV.U32 R6, RZ, RZ, 0x1 ;  /* 0x00000001ff067424 */ /* 0x000fe200078e00ff */
[----:B------:R-:W-:Y:S01]  /*16c0*/  FSETP.GEU.AND P1, PT, |R19|, 6.5827683646048100446e-37, PT ;  /* 0x036000001300780b */ /* 0x000fe20003f2e200 */
[----:B------:R-:W-:Y:S04]  /*16d0*/  BSSY.RECONVERGENT B0, `(.L_x_16) ;  /* 0x0000014000007945 */ /* 0x000fe80003800200 */
        /* <DEDUP_REMOVED lines=13> */
[----:B------:R-:W-:Y:S02]  /*17b0*/  IMAD.MOV.U32 R33, RZ, RZ, R19 ;  /* 0x000000ffff217224 */ /* 0x000fe400078e0013 */
[----:B------:R-:W-:Y:S02]  /*17c0*/  IMAD.MOV.U32 R30, RZ, RZ, R8 ;  /* 0x000000ffff1e7224 */ /* 0x000fe400078e0008 */
[----:B------:R-:W-:-:S07]  /*17d0*/  IMAD.MOV.U32 R31, RZ, RZ, R9 ;  /* 0x000000ffff1f7224 */ /* 0x000fce00078e0009 */
[----:B------:R-:W-:Y:S05]  /*17e0*/  CALL.REL.NOINC `($__internal_0_$__cuda_sm20_div_rn_f64_full) ;  /* 0x0000001800a87944 */ /* 0x000fea0003c00000 */
[----:B------:R-:W-:Y:S02]  /*17f0*/  IMAD.MOV.U32 R6, RZ, RZ, R28 ;  /* 0x000000ffff067224 */ /* 0x000fe400078e001c */
[----:B------:R-:W-:-:S07]  /*1800*/  IMAD.MOV.U32 R7, RZ, RZ, R29 ;  /* 0x000000ffff077224 */ /* 0x000fce00078e001d */
.L_x_17:
[----:B------:R-:W-:Y:S05]  /*1810*/  BSYNC.RECONVERGENT B0 ;  /* 0x0000000000007941 */ /* 0x000fea0003800200 */
.L_x_16:
[----:B------:R-:W0:Y:S01]  /*1820*/  LDCU.64 UR4, c[0x0][0x3f8] ;  /* 0x00007f00ff0477ac */ /* 0x000e220008000a00 */
[----:B------:R-:W-:Y:S01]  /*1830*/  FSETP.GEU.AND P1, PT, |R23|, 6.5827683646048100446e-37, PT ;  /* 0x036000001700780b */ /* 0x000fe20003f2e200 */
[----:B------:R-:W-:Y:S01]  /*1840*/  BSSY.RECONVERGENT B0, `(.L_x_18) ;  /* 0x0000015000007945 */ /* 0x000fe20003800200 */
[----:B0-----:R-:W-:Y:S01]  /*1850*/  DMUL R30, R8, UR4 ;  /* 0x00000004081e7c28 */ /* 0x001fe20008000000 */
[----:B------:R-:W-:-:S05]  /*1860*/  IMAD.MOV.U32 R8, RZ, RZ, 0x1 ;  /* 0x00000001ff087424 */ /* 0x000fca00078e00ff */
        /* <DEDUP_REMOVED lines=18> */
.L_x_19:
[----:B------:R-:W-:Y:S05]  /*1990*/  BSYNC.RECONVERGENT B0 ;  /* 0x0000000000007941 */ /* 0x000fea0003800200 */
.L_x_18:
[----:B------:R-:W-:Y:S01]  /*19a0*/  UMOV UR6, 0x6dc9c883 ;  /* 0x6dc9c88300067882 */ /* 0x000fe20000000000 */
[----:B------:R-:W-:Y:S01]  /*19b0*/  UMOV UR7, 0x3fe45f30 ;  /* 0x3fe45f3000077882 */ /* 0x000fe20000000000 */
[----:B------:R-:W0:Y:S01]  /*19c0*/  LDCU.128 UR8, c[0x0][0x3c0] ;  /* 0x00007800ff0877ac */ /* 0x000e220008000c00 */
[C---:B------:R-:W-:Y:S01]  /*19d0*/  DMUL R14, R26.reuse, UR6 ;  /* 0x000000061a0e7c28 */ /* 0x040fe20008000000 */
[----:B------:R-:W-:Y:S01]  /*19e0*/  IMAD.MOV.U32 R12, RZ, RZ, R0 ;  /* 0x000000ffff0c7224 */ /* 0x000fe200078e0000 */
[----:B------:R-:W-:Y:S01]  /*19f0*/  DSETP.NEU.AND P0, PT, |R26|, +INF , PT ;  /* 0x7ff000001a00742a */ /* 0x000fe20003f0d200 */
[----:B------:R-:W1:Y:S01]  /*1a00*/  LDCU UR4, c[0x0][0x408] ;  /* 0x00008100ff0477ac */ /* 0x000e620008000800 */
[----:B------:R-:W-:Y:S01]  /*1a10*/  CS2R R18, SRZ ;  /* 0x0000000000127805 */ /* 0x000fe2000001ff00 */
[----:B------:R-:W2:Y:S05]  /*1a20*/  LDCU.64 UR14, c[0x4][0x8] ;  /* 0x01000100ff0e77ac */ /* 0x000eaa0008000a00 */
[----:B------:R-:W3:Y:S01]  /*1a30*/  F2I.F64 R14, R14 ;  /* 0x0000000e000e7311 */ /* 0x000ee20000301100 */
[----:B0-----:R-:W-:-:S02]  /*1a40*/  UIADD3 UR5, UP1, UPT, UR8, 0x4, URZ ;  /* 0x0000000408057890 */ /* 0x001fc4000ff3e0ff */
[----:B------:R-:W-:Y:S02]  /*1a50*/  UIADD3 UR7, UP0, UPT, UR10, 0x4, URZ ;  /* 0x000000040a077890 */ /* 0x000fe4000ff1e0ff */
[----:B------:R-:W-:Y:S02]  /*1a60*/  UIADD3.X UR6, UPT, UPT, URZ, UR9, URZ, UP1, !UPT ;  /* 0x00000009ff067290 */ /* 0x000fe40008ffe4ff */
[----:B-1----:R-:W-:Y:S01]  /*1a70*/  UIADD3 UR9, UPT, UPT, UR4, 0x2, URZ ;  /* 0x0000000204097890 */ /* 0x002fe2000fffe0ff */
[----:B---3--:R-:W-:Y:S01]  /*1a80*/  SEL R14, R14, RZ, P0 ;  /* 0x000000ff0e0e7207 */ /* 0x008fe20000000000 */
[----:B------:R-:W-:Y:S02]  /*1a90*/  UIADD3.X UR8, UPT, UPT, URZ, UR11, URZ, UP0, !UPT ;  /* 0x0000000bff087290 */ /* 0x000fe400087fe4ff */
[----:B--2---:R-:W-:-:S12]  /*1aa0*/  UIADD3 UR4, UPT, UPT, -UR4, URZ, URZ ;  /* 0x000000ff04047290 */ /* 0x004fd8000fffe1ff */
.L_x_36:
[----:B------:R-:W-:Y:S01]  /*1ab0*/  IMAD.U32 R44, RZ, RZ, UR5 ;  /* 0x00000005ff2c7e24 */ /* 0x000fe2000f8e00ff */
[----:B------:R-:W0:Y:S01]  /*1ac0*/  LDC.64 R28, c[0x0][0x3d0] ;  /* 0x0000f400ff1c7b82 */ /* 0x000e220000000a00 */
[----:B------:R-:W-:Y:S02]  /*1ad0*/  IMAD.U32 R45, RZ, RZ, UR6 ;  /* 0x00000006ff2d7e24 */ /* 0x000fe4000f8e00ff */
[----:B------:R-:W-:Y:S02]  /*1ae0*/  IMAD.U32 R24, RZ, RZ, UR7 ;  /* 0x00000007ff187e24 */ /* 0x000fe4000f8e00ff */
[----:B------:R-:W-:Y:S01]  /*1af0*/  IMAD.U32 R25, RZ, RZ, UR8 ;  /* 0x00000008ff197e24 */ /* 0x000fe2000f8e00ff */
[----:B------:R-:W2:Y:S02]  /*1b00*/  LDG.E R44, desc[UR12][R44.64] ;  /* 0x0000000c2c2c7981 */ /* 0x000ea4000c1e1900 */
[----:B------:R-:W1:Y:S02]  /*1b10*/  LDC.64 R22, c[0x0][0x3b0] ;  /* 0x0000ec00ff167b82 */ /* 0x000e640000000a00 */
[----:B------:R-:W2:Y:S06]  /*1b20*/  LDG.E R49, desc[UR12][R24.64] ;  /* 0x0000000c18317981 */ /* 0x000eac000c1e1900 */
[----:B------:R-:W3:Y:S08]  /*1b30*/  LDC.64 R50, c[0x0][0x3b8] ;  /* 0x0000ee00ff327b82 */ /* 0x000ef00000000a00 */
[----:B------:R-:W4:Y:S01]  /*1b40*/  LDC.64 R30, c[0x0][0x380] ;  /* 0x0000e000ff1e7b82 */ /* 0x000f220000000a00 */
[----:B--2---:R-:W-:-:S04]  /*1b50*/  IMAD R15, R44, UR9, R49 ;  /* 0x000000092c0f7c24 */ /* 0x004fc8000f8e0231 */
[----:B0-----:R-:W-:-:S05]  /*1b60*/  IMAD.WIDE R28, R15, 0x4, R28 ;  /* 0x000000040f1c7825 */ /* 0x001fca00078e021c */
[----:B------:R-:W4:Y:S01]  /*1b70*/  LDG.E R15, desc[UR12][R28.64] ;  /* 0x0000000c1c0f7981 */ /* 0x000f22000c1e1900 */
[----:B------:R-:W-:-:S04]  /*1b80*/  VIADD R12, R12, 0x1a ;  /* 0x0000001a0c0c7836 */ /* 0x000fc80000000000 */
[----:B-1----:R-:W-:-:S04]  /*1b90*/  IMAD.WIDE.U32 R22, R12, 0x8, R22 ;  /* 0x000000080c167825 */ /* 0x002fc800078e0016 */
[----:B---3--:R-:W-:Y:S02]  /*1ba0*/  IMAD.WIDE.U32 R50, R12, 0x8, R50 ;  /* 0x000000080c327825 */ /* 0x008fe400078e0032 */
[----:B------:R-:W5:Y:S04]  /*1bb0*/  LDG.E.64 R22, desc[UR12][R22.64] ;  /* 0x0000000c16167981 */ /* 0x000f68000c1e1b00 */
[----:B------:R-:W5:Y:S01]  /*1bc0*/  LDG.E.64 R50, desc[UR12][R50.64] ;  /* 0x0000000c32327981 */ /* 0x000f62000c1e1b00 */
[----:B------:R-:W0:Y:S01]  /*1bd0*/  I2F.F64 R48, R49 ;  /* 0x0000003100307312 */ /* 0x000e220000201c00 */
[----:B----4-:R-:W-:-:S06]  /*1be0*/  IMAD.WIDE R24, R15, 0x8, R30 ;  /* 0x000000080f187825 */ /* 0x010fcc00078e021e */
[----:B------:R-:W5:Y:S01]  /*1bf0*/  LDG.E.64 R24, desc[UR12][R24.64] ;  /* 0x0000000c18187981 */ /* 0x000f62000c1e1b00 */
[----:B0-----:R-:W-:-:S08]  /*1c00*/  DMUL R58, R40, R48 ;  /* 0x00000030283a7228 */ /* 0x001fd00000000000 */
[----:B------:R-:W-:Y:S01]  /*1c10*/  DSETP.NEU.AND P3, PT, |R58|, +INF , PT ;  /* 0x7ff000003a00742a */ /* 0x000fe20003f6d200 */
[----:B------:R-:W-:-:S13]  /*1c20*/  BSSY.RECONVERGENT B0, `(.L_x_20) ;  /* 0x000001d000007945 */ /* 0x000fda0003800200 */
        /* <DEDUP_REMOVED lines=23> */
[----:B-----5:R-:W-:Y:S05]  /*1da0*/  CALL.REL.NOINC `($_Z11thread_callPKdS0_S0_S0_S0_S0_S0_S0_PKiS2_S2_S0_PdS3_S3_ddii$__internal_trig_reduction_slowpathd) ;  /* 0x0000001c00687944 */ /* 0x020fea0003c00000 */
[----:B------:R-:W-:Y:S02]  /*1db0*/  IMAD.MOV.U32 R46, RZ, RZ, R38 ;  /* 0x000000ffff2e7224 */ /* 0x000fe400078e0026 */
[----:B------:R-:W-:-:S07]  /*1dc0*/  IMAD.MOV.U32 R47, RZ, RZ, R39 ;  /* 0x000000ffff2f7224 */ /* 0x000fce00078e0027 */
.L_x_23:
[----:B------:R-:W-:Y:S05]  /*1dd0*/  BSYNC.RECONVERGENT B1 ;  /* 0x0000000000017941 */ /* 0x000fea0003800200 */
.L_x_22:
[----:B------:R-:W-:-:S07]  /*1de0*/  VIADD R54, R33, 0x1 ;  /* 0x0000000121367836 */ /* 0x000fce0000000000 */
.L_x_21:
[----:B------:R-:W-:Y:S05]  /*1df0*/  BSYNC.RECONVERGENT B0 ;  /* 0x0000000000007941 */ /* 0x000fea0003800200 */
.L_x_20:
[----:B------:R-:W-:-:S05]  /*1e00*/  IMAD.SHL.U32 R28, R54, 0x40, RZ ;  /* 0x00000040361c7824 */ /* 0x000fca00078e00ff */
[----:B------:R-:W-:-:S04]  /*1e10*/  LOP3.LUT R28, R28, 0x40, RZ, 0xc0, !PT ;  /* 0x000000401c1c7812 */ /* 0x000fc800078ec0ff */
[----:B------:R-:W-:-:S05]  /*1e20*/  IADD3 R56, P0, PT, R28, UR14, RZ ;  /* 0x0000000e1c387c10 */ /* 0x000fca000ff1e0ff */
        /* <DEDUP_REMOVED lines=11> */
[----:B------:R-:W-:Y:S02]  /*1ee0*/  FSEL R61, -R45, 0.11223486810922622681, !P0 ;  /* 0x3de5db652d3d7808 */ /* 0x000fe40004000100 */
[----:B------:R-:W0:Y:S04]  /*1ef0*/  I2F.F64 R44, R44 ;  /* 0x0000002c002c7312 */ /* 0x000e280000201c00 */
[----:B--2---:R-:W-:Y:S02]  /*1f00*/  DFMA R28, R52, R60, R28 ;  /* 0x0000003c341c722b */ /* 0x004fe4000000001c */
[----:B0-----:R-:W-:-:S06]  /*1f10*/  DMUL R60, R26, R44 ;  /* 0x0000002c1a3c7228 */ /* 0x001fcc0000000000 */
[----:B------:R-:W-:Y:S02]  /*1f20*/  DFMA R28, R52, R28, R30 ;  /* 0x0000001c341c722b */ /* 0x000fe4000000001e */
[----:B------:R-:W-:-:S06]  /*1f30*/  DSETP.NEU.AND P4, PT, |R60|, +INF , PT ;  /* 0x7ff000003c00742a */ /* 0x000fcc0003f8d200 */
[----:B---3--:R-:W-:-:S08]  /*1f40*/  DFMA R28, R52, R28, R32 ;  /* 0x0000001c341c722b */ /* 0x008fd00000000020 */
[----:B------:R-:W-:Y:S01]  /*1f50*/  DFMA R28, R52, R28, R34 ;  /* 0x0000001c341c722b */ /* 0x000fe20000000022 */
[----:B------:R-:W-:-:S07]  /*1f60*/  @!P4 IMAD.MOV.U32 R62, RZ, RZ, 0x1 ;  /* 0x00000001ff3ec424 */ /* 0x000fce00078e00ff */
[----:B----4-:R-:W-:-:S08]  /*1f70*/  DFMA R28, R52, R28, R36 ;  /* 0x0000001c341c722b */ /* 0x010fd00000000024 */
[----:B------:R-:W-:-:S08]  /*1f80*/  DFMA R28, R52, R28, R38 ;  /* 0x0000001c341c722b */ /* 0x000fd00000000026 */
[----:B------:R-:W-:Y:S02]  /*1f90*/  DFMA R46, R28, R46, R46 ;  /* 0x0000002e1c2e722b */ /* 0x000fe4000000002e */
[----:B------:R-:W-:Y:S02]  /*1fa0*/  DFMA R28, R52, R28, 1 ;  /* 0x3ff00000341c742b */ /* 0x000fe4000000001c */
[----:B------:R-:W-:-:S08]  /*1fb0*/  @!P4 DMUL R52, RZ, R60 ;  /* 0x0000003cff34c228 */ /* 0x000fd00000000000 */
[----:B------:R-:W-:Y:S02]  /*1fc0*/  FSEL R30, R28, R46, !P0 ;  /* 0x0000002e1c1e7208 */ /* 0x000fe40004000000 */
[----:B------:R-:W-:Y:S02]  /*1fd0*/  FSEL R31, R29, R47, !P0 ;  /* 0x0000002f1d1f7208 */ /* 0x000fe40004000000 */
[----:B------:R-:W-:-:S04]  /*1fe0*/  LOP3.LUT P0, RZ, R54, 0x2, RZ, 0xc0, !PT ;  /* 0x0000000236ff7812 */ /* 0x000fc8000780c0ff */
[----:B------:R-:W-:-:S10]  /*1ff0*/  DADD R28, RZ, -R30 ;  /* 0x00000000ff1c7229 */ /* 0x000fd4000000081e */
[----:B------:R-:W-:Y:S02]  /*2000*/  FSEL R46, R30, R28, !P0 ;  /* 0x0000001c1e2e7208 */ /* 0x000fe40004000000 */
[----:B------:R-:W-:Y:S01]  /*2010*/  FSEL R47, R31, R29, !P0 ;  /* 0x0000001d1f2f7208 */ /* 0x000fe20004000000 */
[----:B------:R-:W-:Y:S06]  /*2020*/  @!P4 BRA `(.L_x_25) ;  /* 0x000000000064c947 */ /* 0x000fec0003800000 */
        /* <DEDUP_REMOVED lines=23> */
.L_x_27:
[----:B------:R-:W-:Y:S05]  /*21a0*/  BSYNC.RECONVERGENT B1 ;  /* 0x0000000000017941 */ /* 0x000fea0003800200 */
.L_x_26:
[----:B------:R-:W-:-:S07]  /*21b0*/  VIADD R62, R33, 0x1 ;  /* 0x00000001213e7836 */ /* 0x000fce0000000000 */
.L_x_25:
[----:B------:R-:W-:Y:S05]  /*21c0*/  BSYNC.RECONVERGENT B0 ;  /* 0x0000000000007941 */ /* 0x000fea0003800200 */
.L_x_24:
[----:B------:R-:W-:Y:S01]  /*21d0*/  IMAD.SHL.U32 R28, R62, 0x40, RZ ;  /* 0x000000403e1c7824 */ /* 0x000fe200078e00ff */
[----:B------:R-:W0:Y:S04]  /*21e0*/  LDC.64 R54, c[0x0][0x390] ;  /* 0x0000e400ff367b82 */ /* 0x000e280000000a00 */
[----:B------:R-:W-:-:S04]  /*21f0*/  LOP3.LUT R28, R28, 0x40, RZ, 0xc0, !PT ;  /* 0x000000401c1c7812 */ /* 0x000fc800078ec0ff */
[----:B------:R-:W-:-:S05]  /*2200*/  IADD3 R64, P0, PT, R28, UR14, RZ ;  /* 0x0000000e1c407c10 */ /* 0x000fca000ff1e0ff */
[----:B------:R-:W-:-:S05]  /*2210*/  IMAD.X R65, RZ, RZ, UR15, P0 ;  /* 0x0000000fff417e24 */ /* 0x000fca00080e06ff */
[----:B------:R-:W2:Y:S04]  /*2220*/  LDG.E.128.CONSTANT R28, desc[UR12][R64.64] ;  /* 0x0000000c401c7981 */ /* 0x000ea8000c1e9d00 */
[----:B------:R-:W3:Y:S04]  /*2230*/  LDG.E.128.CONSTANT R32, desc[UR12][R64.64+0x10] ;  /* 0x0000100c40207981 */ /* 0x000ee8000c1e9d00 */
[----:B------:R-:W4:Y:S01]  /*2240*/  LDG.E.128.CONSTANT R36, desc[UR12][R64.64+0x20] ;  /* 0x0000200c40247981 */ /* 0x000f22000c1e9d00 */
[----:B0-----:R-:W-:-:S06]  /*2250*/  IMAD.WIDE R54, R15, 0x8, R54 ;  /* 0x000000080f367825 */ /* 0x001fcc00078e0236 */
[----:B------:R-:W4:Y:S01]  /*2260*/  LDG.E.64 R54, desc[UR12][R54.64] ;  /* 0x0000000c36367981 */ /* 0x000f22000c1e1b00 */
[----:B------:R-:W-:Y:S01]  /*2270*/  LOP3.LUT R56, R62, 0x1, RZ, 0xc0, !PT ;  /* 0x000000013e387812 */ /* 0x000fe200078ec0ff */
[----:B------:R-:W-:Y:S01]  /*2280*/  IMAD.MOV.U32 R66, RZ, RZ, 0x20fd8164 ;  /* 0x20fd8164ff427424 */ /* 0x000fe200078e00ff */
[----:B------:R-:W-:Y:S01]  /*2290*/  BSSY.RECONVERGENT B0, `(.L_x_28) ;  /* 0x000002f000007945 */ /* 0x000fe20003800200 */
[----:B------:R-:W-:Y:S01]  /*22a0*/  IMAD.MOV.U32 R63, RZ, RZ, 0x3da8ff83 ;  /* 0x3da8ff83ff3f7424 */ /* 0x000fe200078e00ff */
[----:B------:R-:W-:Y:S01]  /*22b0*/  ISETP.NE.U32.AND P0, PT, R56, 0x1, PT ;  /* 0x000000013800780c */ /* 0x000fe20003f05070 */
[----:B------:R-:W-:-:S03]  /*22c0*/  DMUL R56, R52, R52 ;  /* 0x0000003434387228 */ /* 0x000fc60000000000 */
[----:B------:R-:W-:Y:S02]  /*22d0*/  FSEL R66, R66, -8.06006814911005101289e+34, !P0 ;  /* 0xf9785eba42427808 */ /* 0x000fe40004000000 */
[----:B------:R-:W-:-:S06]  /*22e0*/  FSEL R67, -R63, 0.11223486810922622681, !P0 ;  /* 0x3de5db653f437808 */ /* 0x000fcc0004000100 */
[----:B--2---:R-:W-:Y:S01]  /*22f0*/  DFMA R28, R56, R66, R28 ;  /* 0x00000042381c722b */ /* 0x004fe2000000001c */
[----:B------:R-:W-:-:S07]  /*2300*/  @!P4 IMAD.MOV.U32 R66, RZ, RZ, RZ ;  /* 0x000000ffff42c224 */ /* 0x000fce00078e00ff */
[----:B------:R-:W-:-:S08]  /*2310*/  DFMA R28, R56, R28, R30 ;  /* 0x0000001c381c722b */ /* 0x000fd0000000001e */
[----:B---3--:R-:W-:-:S08]  /*2320*/  DFMA R28, R56, R28, R32 ;  /* 0x0000001c381c722b */ /* 0x008fd00000000020 */
[----:B------:R-:W-:-:S08]  /*2330*/  DFMA R28, R56, R28, R34 ;  /* 0x0000001c381c722b */ /* 0x000fd00000000022 */
[----:B----4-:R-:W-:-:S08]  /*2340*/  DFMA R28, R56, R28, R36 ;  /* 0x0000001c381c722b */ /* 0x010fd00000000024 */
[----:B------:R-:W-:-:S08]  /*2350*/  DFMA R28, R56, R28, R38 ;  /* 0x0000001c381c722b */ /* 0x000fd00000000026 */
[----:B------:R-:W-:Y:S02]  /*2360*/  DFMA R52, R28, R52, R52 ;  /* 0x000000341c34722b */ /* 0x000fe40000000034 */
[----:B------:R-:W-:-:S10]  /*2370*/  DFMA R28, R56, R28, 1 ;  /* 0x3ff00000381c742b */ /* 0x000fd4000000001c */
[----:B------:R-:W-:Y:S02]  /*2380*/  FSEL R30, R28, R52, !P0 ;  /* 0x000000341c1e7208 */ /* 0x000fe40004000000 */
[----:B------:R-:W-:Y:S01]  /*2390*/  FSEL R31, R29, R53, !P0 ;  /* 0x000000351d1f7208 */ /* 0x000fe20004000000 */
[----:B------:R-:W-:Y:S01]  /*23a0*/  DMUL R52, R46, R54 ;  /* 0x000000362e347228 */ /* 0x000fe20000000000 */
[----:B------:R-:W-:Y:S01]  /*23b0*/  LOP3.LUT P0, RZ, R62, 0x2, RZ, 0xc0, !PT ;  /* 0x000000023eff7812 */ /* 0x000fe2000780c0ff */
[----:B------:R-:W-:-:S03]  /*23c0*/  @!P4 DMUL R62, RZ, R60 ;  /* 0x0000003cff3ec228 */ /* 0x000fc60000000000 */
[----:B------:R-:W-:-:S10]  /*23d0*/  DADD R28, RZ, -R30 ;  /* 0x00000000ff1c7229 */ /* 0x000fd4000000081e */
[----:B------:R-:W-:Y:S02]  /*23e0*/  FSEL R56, R30, R28, !P0 ;  /* 0x0000001c1e387208 */ /* 0x000fe40004000000 */
[----:B------:R-:W-:Y:S01]  /*23f0*/  FSEL R57, R31, R29, !P0 ;  /* 0x0000001d1f397208 */ /* 0x000fe20004000000 */
[----:B------:R-:W-:Y:S06]  /*2400*/  @!P4 BRA `(.L_x_29) ;  /* 0x00000000005cc947 */ /* 0x000fec0003800000 */
[----:B------:R-:W-:Y:S01]  /*2410*/  UMOV UR10, 0x6dc9c883 ;  /* 0x6dc9c883000a7882 */ /* 0x000fe20000000000 */
[----:B------:R-:W-:Y:S01]  /*2420*/  UMOV UR11, 0x3fe45f30 ;  /* 0x3fe45f30000b7882 */ /* 0x000fe20000000000 */
[C---:B------:R-:W-:Y:S02]  /*2430*/  DSETP.GE.AND P0, PT, |R60|.reuse, 2.14748364800000000000e+09, PT ;  /* 0x41e000003c00742a */ /* 0x040fe40003f06200 */
[----:B------:R-:W-:Y:S01]  /*2440*/  DMUL R66, R60, UR10 ;  /* 0x0000000a3c427c28 */ /* 0x000fe20008000000 */
[----:B------:R-:W-:Y:S01]  /*2450*/  UMOV UR10, 0x54442d18 ;  /* 0x54442d18000a7882 */ /* 0x000fe20000000000 */
[----:B------:R-:W-:-:S08]  /*2460*/  UMOV UR11, 0x3ff921fb ;  /* 0x3ff921fb000b7882 */ /* 0x000fd00000000000 */
        /* <DEDUP_REMOVED lines=15> */
[----:B------:R-:W-:Y:S02]  /*2560*/  IMAD.MOV.U32 R62, RZ, RZ, R38 ;  /* 0x000000ffff3e7224 */ /* 0x000fe400078e0026 */
[----:B------:R-:W-:-:S07]  /*2570*/  IMAD.MOV.U32 R63, RZ, RZ, R39 ;  /* 0x000000ffff3f7224 */ /* 0x000fce00078e0027 */
.L_x_29:
[----:B------:R-:W-:Y:S05]  /*2580*/  BSYNC.RECONVERGENT B0 ;  /* 0x0000000000007941 */ /* 0x000fea0003800200 */
.L_x_28:
        /* <DEDUP_REMOVED lines=9> */
[----:B------:R-:W5:Y:S01]  /*2620*/  LDG.E.64 R60, desc[UR12][R60.64] ;  /* 0x0000000c3c3c7981 */ /* 0x000f62000c1e1b00 */
[----:B------:R-:W-:Y:S01]  /*2630*/  LOP3.LUT R64, R66, 0x1, RZ, 0xc0, !PT ;  /* 0x0000000142407812 */ /* 0x000fe200078ec0ff */
[----:B------:R-:W-:Y:S01]  /*2640*/  IMAD.MOV.U32 R68, RZ, RZ, 0x20fd8164 ;  /* 0x20fd8164ff447424 */ /* 0x000fe200078e00ff */
[----:B------:R-:W-:Y:S01]  /*2650*/  BSSY.RECONVERGENT B0, `(.L_x_30) ;  /* 0x0000031000007945 */ /* 0x000fe20003800200 */
[----:B------:R-:W-:Y:S01]  /*2660*/  IMAD.MOV.U32 R67, RZ, RZ, 0x3da8ff83 ;  /* 0x3da8ff83ff437424 */ /* 0x000fe200078e00ff */
[----:B------:R-:W-:Y:S01]  /*2670*/  ISETP.NE.U32.AND P0, PT, R64, 0x1, PT ;  /* 0x000000014000780c */ /* 0x000fe20003f05070 */
[----:B------:R-:W-:Y:S01]  /*2680*/  DMUL R64, R62, R62 ;  /* 0x0000003e3e407228 */ /* 0x000fe20000000000 */
[----:B------:R-:W-:Y:S02]  /*2690*/  @!P3 IMAD.MOV.U32 R72, RZ, RZ, RZ ;  /* 0x000000ffff48b224 */ /* 0x000fe400078e00ff */
[----:B------:R-:W-:Y:S02]  /*26a0*/  FSEL R68, R68, -8.06006814911005101289e+34, !P0 ;  /* 0xf9785eba44447808 */ /* 0x000fe40004000000 */
[----:B------:R-:W-:-:S06]  /*26b0*/  FSEL R69, -R67, 0.11223486810922622681, !P0 ;  /* 0x3de5db6543457808 */ /* 0x000fcc0004000100 */
[----:B--2---:R-:W-:-:S08]  /*26c0*/  DFMA R28, R64, R68, R28 ;  /* 0x00000044401c722b */ /* 0x004fd0000000001c */
        /* <DEDUP_REMOVED lines=8> */
[----:B------:R-:W-:Y:S02]  /*2750*/  FSEL R31, R29, R63, !P0 ;  /* 0x0000003f1d1f7208 */ /* 0x000fe40004000000 */
[----:B------:R-:W-:Y:S01]  /*2760*/  LOP3.LUT P0, RZ, R66, 0x2, RZ, 0xc0, !PT ;  /* 0x0000000242ff7812 */ /* 0x000fe2000780c0ff */
[----:B------:R-:W-:-:S03]  /*2770*/  @!P3 DMUL R66, RZ, R58 ;  /* 0x0000003aff42b228 */ /* 0x000fc60000000000 */
[----:B------:R-:W-:-:S10]  /*2780*/  DADD R28, RZ, -R30 ;  /* 0x00000000ff1c7229 */ /* 0x000fd4000000081e */
[----:B------:R-:W-:Y:S02]  /*2790*/  FSEL R62, R30, R28, !P0 ;  /* 0x0000001c1e3e7208 */ /* 0x000fe40004000000 */
[----:B------:R-:W-:Y:S01]  /*27a0*/  FSEL R63, R31, R29, !P0 ;  /* 0x0000001d1f3f7208 */ /* 0x000fe20004000000 */
[----:B-----5:R-:W-:-:S05]  /*27b0*/  DMUL R28, R24, R46 ;  /* 0x0000002e181c7228 */ /* 0x020fca0000000000 */
[----:B------:R-:W-:-:S08]  /*27c0*/  DMUL R64, R52, R62 ;  /* 0x0000003e34407228 */ /* 0x000fd00000000000 */
[----:B------:R-:W-:Y:S01]  /*27d0*/  DFMA R64, R56, R28, R64 ;  /* 0x0000001c3840722b */ /* 0x000fe20000000040 */
[----:B------:R-:W-:Y:S10]  /*27e0*/  @!P3 BRA `(.L_x_31) ;  /* 0x00000000005cb947 */ /* 0x000ff40003800000 */
        /* <DEDUP_REMOVED lines=20> */
[----:B------:R-:W-:Y:S02]  /*2930*/  IMAD.MOV.U32 R72, RZ, RZ, R33 ;  /* 0x000000ffff487224 */ /* 0x000fe400078e0021 */
[----:B------:R-:W-:Y:S02]  /*2940*/  IMAD.MOV.U32 R66, RZ, RZ, R38 ;  /* 0x000000ffff427224 */ /* 0x000fe400078e0026 */
[----:B------:R-:W-:-:S07]  /*2950*/  IMAD.MOV.U32 R67, RZ, RZ, R39 ;  /* 0x000000ffff437224 */ /* 0x000fce00078e0027 */
.L_x_31:
[----:B------:R-:W-:Y:S05]  /*2960*/  BSYNC.RECONVERGENT B0 ;  /* 0x0000000000007941 */ /* 0x000fea0003800200 */
.L_x_30:
        /* <DEDUP_REMOVED lines=12> */
[----:B------:R-:W-:Y:S01]  /*2a30*/  DMUL R70, R66, R66 ;  /* 0x0000004242467228 */ /* 0x000fe20000000000 */
[----:B------:R-:W-:Y:S01]  /*2a40*/  BSSY.RECONVERGENT B0, `(.L_x_32) ;  /* 0x000002e000007945 */ /* 0x000fe20003800200 */
[----:B------:R-:W-:Y:S01]  /*2a50*/  ISETP.NE.U32.AND P0, PT, R15, 0x1, PT ;  /* 0x000000010f00780c */ /* 0x000fe20003f05070 */
[----:B------:R-:W-:-:S03]  /*2a60*/  IMAD.MOV.U32 R15, RZ, RZ, 0x3da8ff83 ;  /* 0x3da8ff83ff0f7424 */ /* 0x000fc600078e00ff */
[----:B------:R-:W-:Y:S02]  /*2a70*/  FSEL R68, R68, -8.06006814911005101289e+34, !P0 ;  /* 0xf9785eba44447808 */ /* 0x000fe40004000000 */
[----:B------:R-:W-:Y:S01]  /*2a80*/  FSEL R69, -R15, 0.11223486810922622681, !P0 ;  /* 0x3de5db650f457808 */ /* 0x000fe20004000100 */
[----:B------:R-:W-:-:S05]  /*2a90*/  IMAD.MOV.U32 R15, RZ, RZ, R14 ;  /* 0x000000ffff0f7224 */ /* 0x000fca00078e000e */
[----:B--2---:R-:W-:-:S08]  /*2aa0*/  DFMA R28, R70, R68, R28 ;  /* 0x00000044461c722b */ /* 0x004fd0000000001c */
[----:B------:R-:W-:-:S08]  /*2ab0*/  DFMA R28, R70, R28, R30 ;  /* 0x0000001c461c722b */ /* 0x000fd0000000001e */
[----:B---3--:R-:W-:Y:S02]  /*2ac0*/  DFMA R28, R70, R28, R32 ;  /* 0x0000001c461c722b */ /* 0x008fe40000000020 */
[----:B------:R-:W-:-:S06]  /*2ad0*/  DMUL R32, R46, R60 ;  /* 0x0000003c2e207228 */ /* 0x000fcc0000000000 */
[----:B------:R-:W-:Y:S02]  /*2ae0*/  DFMA R28, R70, R28, R34 ;  /* 0x0000001c461c722b */ /* 0x000fe40000000022 */
[----:B-----5:R-:W-:-:S06]  /*2af0*/  DMUL R34, R46, R58 ;  /* 0x0000003a2e227228 */ /* 0x020fcc0000000000 */
        /* <DEDUP_REMOVED lines=10> */
[-C--:B------:R-:W-:Y:S02]  /*2ba0*/  DMUL R54, R54, R28.reuse ;  /* 0x0000001c36367228 */ /* 0x080fe40000000000 */
[-C--:B------:R-:W-:Y:S02]  /*2bb0*/  DMUL R30, R24, -R28.reuse ;  /* 0x8000001c181e7228 */ /* 0x080fe40000000000 */
[----:B------:R-:W-:-:S04]  /*2bc0*/  DMUL R60, R60, R28 ;  /* 0x0000001c3c3c7228 */ /* 0x000fc80000000000 */
[----:B------:R-:W-:-:S08]  /*2bd0*/  DMUL R54, R62, R54 ;  /* 0x000000363e367228 */ /* 0x000fd00000000000 */
[----:B------:R-:W-:Y:S02]  /*2be0*/  DFMA R30, R56, R30, -R54 ;  /* 0x0000001e381e722b */ /* 0x000fe40000000836 */
[----:B------:R-:W-:Y:S02]  /*2bf0*/  DMUL R54, R28, R58 ;  /* 0x0000003a1c367228 */ /* 0x000fe40000000000 */
[----:B------:R-:W-:Y:S02]  /*2c00*/  DMUL R28, R22, R2 ;  /* 0x00000002161c7228 */ /* 0x000fe40000000000 */
[C---:B------:R-:W-:Y:S02]  /*2c10*/  DFMA R58, R56.reuse, R60, R64 ;  /* 0x0000003c383a722b */ /* 0x040fe40000000040 */
[----:B------:R-:W-:Y:S01]  /*2c20*/  DFMA R30, R56, R32, R30 ;  /* 0x00000020381e722b */ /* 0x000fe2000000001e */
[----:B------:R-:W-:Y:S02]  /*2c30*/  IMAD.MOV.U32 R64, RZ, RZ, R10 ;  /* 0x000000ffff407224 */ /* 0x000fe400078e000a */
[----:B------:R-:W-:Y:S01]  /*2c40*/  IMAD.MOV.U32 R65, RZ, RZ, R13 ;  /* 0x000000ffff417224 */ /* 0x000fe200078e000d */
[----:B------:R-:W-:-:S02]  /*2c50*/  DFMA R50, R50, R16, R28 ;  /* 0x000000103232722b */ /* 0x000fc4000000001c */
[C---:B------:R-:W-:Y:S02]  /*2c60*/  DFMA R58, R62.reuse, R54, R58 ;  /* 0x000000363e3a722b */ /* 0x040fe4000000003a */
[----:B------:R-:W-:-:S08]  /*2c70*/  DFMA R30, R62, R34, R30 ;  /* 0x000000223e1e722b */ /* 0x000fd0000000001e */
[----:B------:R-:W-:-:S08]  /*2c80*/  DMUL R48, R48, R30 ;  /* 0x0000001e30307228 */ /* 0x000fd00000000000 */
[----:B------:R-:W-:Y:S01]  /*2c90*/  DMUL R48, R48, R16 ;  /* 0x0000001030307228 */ /* 0x000fe20000000000 */
[----:B------:R-:W-:Y:S10]  /*2ca0*/  @P2 BRA `(.L_x_33) ;  /* 0x00000000001c2947 */ /* 0x000ff40003800000 */
[----:B------:R-:W-:Y:S01]  /*2cb0*/  IMAD.MOV.U32 R32, RZ, RZ, R26 ;  /* 0x000000ffff207224 */ /* 0x000fe200078e001a */
[----:B------:R-:W-:Y:S01]  /*2cc0*/  MOV R68, 0x2cf0 ;  /* 0x00002cf000447802 */ /* 0x000fe20000000f00 */
[----:B------:R-:W-:-:S07]  /*2cd0*/  IMAD.MOV.U32 R39, RZ, RZ, R27 ;  /* 0x000000ffff277224 */ /* 0x000fce00078e001b */
[----:B------:R-:W-:Y:S05]  /*2ce0*/  CALL.REL.NOINC `($_Z11thread_callPKdS0_S0_S0_S0_S0_S0_S0_PKiS2_S2_S0_PdS3_S3_ddii$__internal_trig_reduction_slowpathd) ;  /* 0x0000000c00987944 */ /* 0x000fea0003c00000 */
[----:B------:R-:W-:Y:S02]  /*2cf0*/  IMAD.MOV.U32 R15, RZ, RZ, R33 ;  /* 0x000000ffff0f7224 */ /* 0x000fe400078e0021 */
[----:B------:R-:W-:Y:S02]  /*2d00*/  IMAD.MOV.U32 R64, RZ, RZ, R38 ;  /* 0x000000ffff407224 */ /* 0x000fe400078e0026 */
[----:B------:R-:W-:-:S07]  /*2d10*/  IMAD.MOV.U32 R65, RZ, RZ, R39 ;  /* 0x000000ffff417224 */ /* 0x000fce00078e0027 */
.L_x_33:
[----:B------:R-:W-:Y:S05]  /*2d20*/  BSYNC.RECONVERGENT B0 ;  /* 0x0000000000007941 */ /* 0x000fea0003800200 */
.L_x_32:
        /* <DEDUP_REMOVED lines=15> */
[----:B--2---:R-:W-:-:S08]  /*2e20*/  DFMA R28, R66, R68, R28 ;  /* 0x00000044421c722b */ /* 0x004fd0000000001c */
[----:B------:R-:W-:-:S08]  /*2e30*/  DFMA R28, R66, R28, R30 ;  /* 0x0000001c421c722b */ /* 0x000fd0000000001e */
[----:B---3--:R-:W-:-:S08]  /*2e40*/  DFMA R28, R66, R28, R32 ;  /* 0x0000001c421c722b */ /* 0x008fd00000000020 */
[----:B------:R-:W-:-:S08]  /*2e50*/  DFMA R28, R66, R28, R34 ;  /* 0x0000001c421c722b */ /* 0x000fd00000000022 */
[----:B----4-:R-:W-:Y:S02]  /*2e60*/  DFMA R36, R66, R28, R36 ;  /* 0x0000001c4224722b */ /* 0x010fe40000000024 */
[----:B------:R-:W0:Y:S01]  /*2e70*/  MUFU.RCP64H R29, R17 ;  /* 0x00000011001d7308 */ /* 0x000e220000001800 */
[----:B------:R-:W-:-:S05]  /*2e80*/  IMAD.MOV.U32 R28, RZ, RZ, 0x1 ;  /* 0x00000001ff1c7424 */ /* 0x000fca00078e00ff */
[----:B------:R-:W-:-:S08]  /*2e90*/  DFMA R36, R66, R36, R38 ;  /* 0x000000244224722b */ /* 0x000fd00000000026 */
[----:B------:R-:W-:Y:S02]  /*2ea0*/  DFMA R30, R36, R64, R64 ;  /* 0x00000040241e722b */ /* 0x000fe40000000040 */
[----:B------:R-:W-:Y:S02]  /*2eb0*/  DFMA R36, R66, R36, 1 ;  /* 0x3ff000004224742b */ /* 0x000fe40000000024 */
[----:B0-----:R-:W-:-:S08]  /*2ec0*/  DFMA R34, R28, -R16, 1 ;  /* 0x3ff000001c22742b */ /* 0x001fd00000000810 */
[----:B------:R-:W-:Y:S01]  /*2ed0*/  FSEL R32, R36, R30, !P0 ;  /* 0x0000001e24207208 */ /* 0x000fe20004000000 */
[----:B------:R-:W-:Y:S01]  /*2ee0*/  DFMA R34, R34, R34, R34 ;  /* 0x000000222222722b */ /* 0x000fe20000000022 */
[----:B------:R-:W-:Y:S02]  /*2ef0*/  FSEL R33, R37, R31, !P0 ;  /* 0x0000001f25217208 */ /* 0x000fe40004000000 */
[----:B------:R-:W-:-:S04]  /*2f00*/  LOP3.LUT P0, RZ, R15, 0x2, RZ, 0xc0, !PT ;  /* 0x000000020fff7812 */ /* 0x000fc8000780c0ff */
[----:B------:R-:W-:Y:S02]  /*2f10*/  DADD R30, RZ, -R32 ;  /* 0x00000000ff1e7229 */ /* 0x000fe40000000820 */
[----:B------:R-:W-:-:S08]  /*2f20*/  DFMA R34, R28, R34, R28 ;  /* 0x000000221c22722b */ /* 0x000fd0000000001c */
[----:B------:R-:W-:Y:S02]  /*2f30*/  FSEL R64, R32, R30, !P0 ;  /* 0x0000001e20407208 */ /* 0x000fe40004000000 */
[----:B------:R-:W-:Y:S01]  /*2f40*/  FSEL R65, R33, R31, !P0 ;  /* 0x0000001f21417208 */ /* 0x000fe20004000000 */
[----:B------:R-:W-:-:S05]  /*2f50*/  DFMA R30, R34, -R16, 1 ;  /* 0x3ff00000221e742b */ /* 0x000fca0000000810 */
[C---:B------:R-:W-:Y:S02]  /*2f60*/  DMUL R28, R58.reuse, R64 ;  /* 0x000000403a1c7228 */ /* 0x040fe40000000000 */
[----:B------:R-:W-:Y:S02]  /*2f70*/  DMUL R58, R58, R50 ;  /* 0x000000323a3a7228 */ /* 0x000fe40000000000 */
[----:B------:R-:W-:-:S04]  /*2f80*/  DFMA R34, R34, R30, R34 ;  /* 0x0000001e2222722b */ /* 0x000fc80000000022 */
[----:B------:R-:W-:-:S08]  /*2f90*/  DMUL R32, R28, 0.5 ;  /* 0x3fe000001c207828 */ /* 0x000fd00000000000 */
[----:B------:R-:W-:Y:S02]  /*2fa0*/  DMUL R28, R34, R32 ;  /* 0x00000020221c7228 */ /* 0x000fe40000000000 */
[----:B------:R-:W-:-:S06]  /*2fb0*/  FSETP.GEU.AND P1, PT, |R33|, 6.5827683646048100446e-37, PT ;  /* 0x036000002100780b */ /* 0x000fcc0003f2e200 */
[----:B------:R-:W-:-:S08]  /*2fc0*/  DFMA R30, R28, -R16, R32 ;  /* 0x800000101c1e722b */ /* 0x000fd00000000020 */
        /* <DEDUP_REMOVED lines=8> */
.L_x_35:
[----:B------:R-:W-:Y:S05]  /*3050*/  BSYNC.RECONVERGENT B0 ;  /* 0x0000000000007941 */ /* 0x000fea0003800200 */
.L_x_34:
[----:B------:R-:W-:Y:S01]  /*3060*/  DMUL R24, R24, -R46 ;  /* 0x8000002e18187228 */ /* 0x000fe20000000000 */
[----:B------:R-:W-:Y:S01]  /*3070*/  UIADD3 UR7, UP0, UPT, UR7, 0x4, URZ ;  /* 0x0000000407077890 */ /* 0x000fe2000ff1e0ff */
[----:B------:R-:W-:Y:S01]  /*3080*/  DMUL R52, R56, R52 ;  /* 0x0000003438347228 */ /* 0x000fe20000000000 */
[----:B------:R-:W-:Y:S01]  /*3090*/  UIADD3 UR4, UPT, UPT, UR4, 0x1, URZ ;  /* 0x0000000104047890 */ /* 0x000fe2000fffe0ff */
[----:B------:R-:W-:Y:S01]  /*30a0*/  DMUL R48, R22, R48 ;  /* 0x0000003016307228 */ /* 0x000fe20000000000 */
[----:B------:R-:W-:Y:S02]  /*30b0*/  UIADD3.X UR8, UPT, UPT, URZ, UR8, URZ, UP0, !UPT ;  /* 0x00000008ff087290 */ /* 0x000fe400087fe4ff */
[----:B------:R-:W-:Y:S02]  /*30c0*/  UISETP.NE.AND UP0, UPT, UR4, URZ, UPT ;  /* 0x000000ff0400728c */ /* 0x000fe4000bf05270 */
[----:B------:R-:W-:Y:S01]  /*30d0*/  UIADD3 UR5, UP1, UPT, UR5, 0x4, URZ ;  /* 0x0000000405057890 */ /* 0x000fe2000ff3e0ff */
[----:B------:R-:W-:-:S02]  /*30e0*/  DFMA R24, R62, R24, R52 ;  /* 0x000000183e18722b */ /* 0x000fc40000000034 */
[----:B------:R-:W-:Y:S01]  /*30f0*/  DFMA R20, R48, R8, R20 ;  /* 0x000000083014722b */ /* 0x000fe20000000014 */
[----:B------:R-:W-:-:S05]  /*3100*/  UIADD3.X UR6, UPT, UPT, URZ, UR6, URZ, UP1, !UPT ;  /* 0x00000006ff067290 */ /* 0x000fca0008ffe4ff */
[----:B------:R-:W-:-:S08]  /*3110*/  DFMA R24, -R62, R60, R24 ;  /* 0x0000003c3e18722b */ /* 0x000fd00000000118 */
[----:B------:R-:W-:-:S08]  /*3120*/  DFMA R24, R56, R54, R24 ;  /* 0x000000363818722b */ /* 0x000fd00000000018 */
[----:B------:R-:W-:-:S08]  /*3130*/  DMUL R24, R44, R24 ;  /* 0x000000182c187228 */ /* 0x000fd00000000000 */
[----:B------:R-:W-:-:S08]  /*3140*/  DMUL R24, R24, R16 ;  /* 0x0000001018187228 */ /* 0x000fd00000000000 */
[----:B------:R-:W-:-:S08]  /*3150*/  DMUL R24, R22, R24 ;  /* 0x0000001816187228 */ /* 0x000fd00000000000 */
[----:B------:R-:W-:-:S08]  /*3160*/  DFMA R24, R22, R28, R24 ;  /* 0x0000001c1618722b */ /* 0x000fd00000000018 */
[----:B------:R-:W-:Y:S02]  /*3170*/  DMUL R28, R64, R24 ;  /* 0x00000018401c7228 */ /* 0x000fe40000000000 */
[----:B------:R-:W-:-:S06]  /*3180*/  DMUL R24, R24, R6 ;  /* 0x0000000618187228 */ /* 0x000fcc0000000000 */
[C---:B------:R-:W-:Y:S02]  /*3190*/  DFMA R28, R58.reuse, R6, -R28 ;  /* 0x000000063a1c722b */ /* 0x040fe4000000081c */
[----:B------:R-:W-:-:S06]  /*31a0*/  DFMA R24, R58, -R64, -R24 ;  /* 0x800000403a18722b */ /* 0x000fcc0000000818 */
[-C--:B------:R-:W-:Y:S02]  /*31b0*/  DFMA R18, R28, R4.reuse, R18 ;  /* 0x000000041c12722b */ /* 0x080fe40000000012 */
[----:B------:R-:W-:Y:S01]  /*31c0*/  DFMA R42, R24, R4, R42 ;  /* 0x00000004182a722b */ /* 0x000fe2000000002a */
[----:B------:R-:W-:Y:S10]  /*31d0*/  BRA.U UP0, `(.L_x_36) ;  /* 0xffffffe900347547 */ /* 0x000ff4000b83ffff */
.L_x_9:
[----:B------:R-:W0:Y:S01]  /*31e0*/  LDC.64 R2, c[0x0][0x3e0] ;  /* 0x0000f800ff027b82 */ /* 0x000e220000000a00 */
[----:B------:R-:W-:-:S07]  /*31f0*/  IMAD.IADD R11, R0, 0x1, R11 ;  /* 0x00000001000b7824 */ /* 0x000fce00078e020b */
[----:B------:R-:W1:Y:S08]  /*3200*/  LDC.64 R4, c[0x0][0x3e8] ;  /* 0x0000fa00ff047b82 */ /* 0x000e700000000a00 */
[----:B------:R-:W2:Y:S01]  /*3210*/  LDC.64 R6, c[0x0][0x3f0] ;  /* 0x0000fc00ff067b82 */ /* 0x000ea20000000a00 */
[----:B0-----:R-:W-:-:S05]  /*3220*/  IMAD.WIDE R2, R11, 0x8, R2 ;  /* 0x000000080b027825 */ /* 0x001fca00078e0202 */
[----:B------:R-:W-:Y:S01]  /*3230*/  STG.E.64 desc[UR12][R2.64], R42 ;  /* 0x0000002a02007986 */ /* 0x000fe2000c101b0c */
[----:B-1----:R-:W-:-:S05]  /*3240*/  IMAD.WIDE R4, R11, 0x8, R4 ;  /* 0x000000080b047825 */ /* 0x002fca00078e0204 */
[----:B------:R-:W-:Y:S01]  /*3250*/  STG.E.64 desc[UR12][R4.64], R18 ;  /* 0x0000001204007986 */ /* 0x000fe2000c101b0c */
[----:B--2---:R-:W-:-:S05]  /*3260*/  IMAD.WIDE R6, R11, 0x8, R6 ;  /* 0x000000080b067825 */ /* 0x004fca00078e0206 */
[----:B------:R-:W-:Y:S01]  /*3270*/  STG.E.64 desc[UR12][R6.64], R20 ;  /* 0x0000001406007986 */ /* 0x000fe2000c101b0c */
[----:B------:R-:W-:Y:S05]  /*3280*/  EXIT ;  /* 0x000000000000794d */ /* 0x000fea0003800000 */
        .weak           $__internal_0_$__cuda_sm20_div_rn_f64_full
        .type           $__internal_0_$__cuda_sm20_div_rn_f64_full,@function
        .size           $__internal_0_$__cuda_sm20_div_rn_f64_full,($__internal_1_$__cuda_sm20_dsqrt_rn_f64_mediumpath_v1 - $__internal_0_$__cuda_sm20_div_rn_f64_full)
$__internal_0_$__cuda_sm20_div_rn_f64_full:
[C---:B------:R-:W-:Y:S01]  /*3290*/  FSETP.GEU.AND P0, PT, |R31|.reuse, 1.469367938527859385e-39, PT ;  /* 0x001000001f00780b */ /* 0x040fe20003f0e200 */
[----:B------:R-:W-:Y:S01]  /*32a0*/  IMAD.MOV.U32 R36, RZ, RZ, 0x1 ;  /* 0x00000001ff247424 */ /* 0x000fe200078e00ff */
[----:B------:R-:W-:Y:S01]  /*32b0*/  LOP3.LUT R28, R31, 0x800fffff, RZ, 0xc0, !PT ;  /* 0x800fffff1f1c7812 */ /* 0x000fe200078ec0ff */
[----:B------:R-:W-:Y:S01]  /*32c0*/  BSSY.RECONVERGENT B1, `(.L_x_37) ;  /* 0x0000055000017945 */ /* 0x000fe20003800200 */
[C---:B------:R-:W-:Y:S02]  /*32d0*/  FSETP.GEU.AND P4, PT, |R33|.reuse, 1.469367938527859385e-39, PT ;  /* 0x001000002100780b */ /* 0x040fe40003f8e200 */
[----:B------:R-:W-:Y:S01]  /*32e0*/  LOP3.LUT R29, R28, 0x3ff00000, RZ, 0xfc, !PT ;  /* 0x3ff000001c1d7812 */ /* 0x000fe200078efcff */
[----:B------:R-:W-:Y:S01]  /*32f0*/  IMAD.MOV.U32 R28, RZ, RZ, R30 ;  /* 0x000000ffff1c7224 */ /* 0x000fe200078e001e */
[----:B------:R-:W-:Y:S02]  /*3300*/  LOP3.LUT R66, R33, 0x7ff00000, RZ, 0xc0, !PT ;  /* 0x7ff0000021427812 */ /* 0x000fe400078ec0ff */
[----:B------:R-:W-:-:S03]  /*3310*/  LOP3.LUT R51, R31, 0x7ff00000, RZ, 0xc0, !PT ;  /* 0x7ff000001f337812 */ /* 0x000fc600078ec0ff */
[----:B------:R-:W-:Y:S01]  /*3320*/  @!P0 DMUL R28, R30, 8.98846567431157953865e+307 ;  /* 0x7fe000001e1c8828 */ /* 0x000fe20000000000 */
[C---:B------:R-:W-:Y:S01]  /*3330*/  ISETP.GE.U32.AND P3, PT, R66.reuse, R51, PT ;  /* 0x000000334200720c */ /* 0x040fe20003f66070 */
[----:B------:R-:W-:Y:S02]  /*3340*/  IMAD.MOV.U32 R67, RZ, RZ, R66 ;  /* 0x000000ffff437224 */ /* 0x000fe400078e0042 */
[----:B------:R-:W-:Y:S01]  /*3350*/  @!P4 LOP3.LUT R15, R31, 0x7ff00000, RZ, 0xc0, !PT ;  /* 0x7ff000001f0fc812 */ /* 0x000fe200078ec0ff */
[----:B------:R-:W-:Y:S01]  /*3360*/  @!P4 IMAD.MOV.U32 R70, RZ, RZ, RZ ;  /* 0x000000ffff46c224 */ /* 0x000fe200078e00ff */
[----:B------:R-:W0:Y:S02]  /*3370*/  MUFU.RCP64H R37, R29 ;  /* 0x0000001d00257308 */ /* 0x000e240000001800 */
[----:B------:R-:W-:Y:S01]  /*3380*/  @!P4 ISETP.GE.U32.AND P5, PT, R66, R15, PT ;  /* 0x0000000f4200c20c */ /* 0x000fe20003fa6070 */
[----:B------:R-:W-:-:S05]  /*3390*/  IMAD.MOV.U32 R15, RZ, RZ, 0x1ca00000 ;  /* 0x1ca00000ff0f7424 */ /* 0x000fca00078e00ff */
[----:B------:R-:W-:Y:S01]  /*33a0*/  @!P4 SEL R39, R15, 0x63400000, !P5 ;  /* 0x634000000f27c807 */ /* 0x000fe20006800000 */
[----:B0-----:R-:W-:-:S08]  /*33b0*/  DFMA R34, R36, -R28, 1 ;  /* 0x3ff000002422742b */ /* 0x001fd0000000081c */
[----:B------:R-:W-:-:S08]  /*33c0*/  DFMA R34, R34, R34, R34 ;  /* 0x000000222222722b */ /* 0x000fd00000000022 */
[----:B------:R-:W-:Y:S01]  /*33d0*/  DFMA R36, R36, R34, R36 ;  /* 0x000000222424722b */ /* 0x000fe20000000024 */
[--C-:B------:R-:W-:Y:S02]  /*33e0*/  @!P4 LOP3.LUT R34, R39, 0x80000000, R33.reuse, 0xf8, !PT ;  /* 0x800000002722c812 */ /* 0x100fe400078ef821 */
[----:B------:R-:W-:Y:S02]  /*33f0*/  SEL R35, R15, 0x63400000, !P3 ;  /* 0x634000000f237807 */ /* 0x000fe40005800000 */
[----:B------:R-:W-:Y:S01]  /*3400*/  @!P4 LOP3.LUT R71, R34, 0x100000, RZ, 0xfc, !PT ;  /* 0x001000002247c812 */ /* 0x000fe200078efcff */
[----:B------:R-:W-:Y:S01]  /*3410*/  IMAD.MOV.U32 R34, RZ, RZ, R32 ;  /* 0x000000ffff227224 */ /* 0x000fe200078e0020 */
[----:B------:R-:W-:Y:S01]  /*3420*/  LOP3.LUT R35, R35, 0x800fffff, R33, 0xf8, !PT ;  /* 0x800fffff23237812 */ /* 0x000fe200078ef821 */
[----:B------:R-:W-:-:S05]  /*3430*/  DFMA R38, R36, -R28, 1 ;  /* 0x3ff000002426742b */ /* 0x000fca000000081c */
[----:B------:R-:W-:Y:S01]  /*3440*/  @!P4 DFMA R34, R34, 2, -R70 ;  /* 0x400000002222c82b */ /* 0x000fe20000000846 */
[----:B------:R-:W-:Y:S02]  /*3450*/  IMAD.MOV.U32 R70, RZ, RZ, R51 ;  /* 0x000000ffff467224 */ /* 0x000fe400078e0033 */
[----:B------:R-:W-:Y:S01]  /*3460*/  DFMA R36, R36, R38, R36 ;  /* 0x000000262424722b */ /* 0x000fe20000000024 */
[----:B------:R-:W-:-:S06]  /*3470*/  @!P0 LOP3.LUT R70, R29, 0x7ff00000, RZ, 0xc0, !PT ;  /* 0x7ff000001d468812 */ /* 0x000fcc00078ec0ff */
[----:B------:R-:W-:Y:S01]  /*3480*/  @!P4 LOP3.LUT R67, R35, 0x7ff00000, RZ, 0xc0, !PT ;  /* 0x7ff000002343c812 */ /* 0x000fe200078ec0ff */
[----:B------:R-:W-:-:S04]  /*3490*/  DMUL R38, R36, R34 ;  /* 0x0000002224267228 */ /* 0x000fc80000000000 */
[----:B------:R-:W-:-:S04]  /*34a0*/  VIADD R69, R67, 0xffffffff ;  /* 0xffffffff43457836 */ /* 0x000fc80000000000 */
[----:B------:R-:W-:Y:S01]  /*34b0*/  DFMA R50, R38, -R28, R34 ;  /* 0x8000001c2632722b */ /* 0x000fe20000000022 */
[----:B------:R-:W-:Y:S01]  /*34c0*/  ISETP.GT.U32.AND P0, PT, R69, 0x7feffffe, PT ;  /* 0x7feffffe4500780c */ /* 0x000fe20003f04070 */
[----:B------:R-:W-:-:S05]  /*34d0*/  VIADD R69, R70, 0xffffffff ;  /* 0xffffffff46457836 */ /* 0x000fca0000000000 */
[----:B------:R-:W-:Y:S01]  /*34e0*/  ISETP.GT.U32.OR P0, PT, R69, 0x7feffffe, P0 ;  /* 0x7feffffe4500780c */ /* 0x000fe20000704470 */
[----:B------:R-:W-:-:S12]  /*34f0*/  DFMA R50, R36, R50, R38 ;  /* 0x000000322432722b */ /* 0x000fd80000000026 */
[----:B------:R-:W-:Y:S05]  /*3500*/  @P0 BRA `(.L_x_38) ;  /* 0x00000000006c0947 */ /* 0x000fea0003800000 */
[----:B------:R-:W-:-:S04]  /*3510*/  LOP3.LUT R33, R31, 0x7ff00000, RZ, 0xc0, !PT ;  /* 0x7ff000001f217812 */ /* 0x000fc800078ec0ff */
[CC--:B------:R-:W-:Y:S02]  /*3520*/  VIADDMNMX R32, R66.reuse, -R33.reuse, 0xb9600000, !PT ;  /* 0xb960000042207446 */ /* 0x0c0fe40007800921 */
[----:B------:R-:W-:Y:S02]  /*3530*/  ISETP.GE.U32.AND P0, PT, R66, R33, PT ;  /* 0x000000214200720c */ /* 0x000fe40003f06070 */
[----:B------:R-:W-:Y:S02]  /*3540*/  VIMNMX R32, PT, PT, R32, 0x46a00000, PT ;  /* 0x46a0000020207848 */ /* 0x000fe40003fe0100 */
[----:B------:R-:W-:-:S05]  /*3550*/  SEL R15, R15, 0x63400000, !P0 ;  /* 0x634000000f0f7807 */ /* 0x000fca0004000000 */
[----:B------:R-:W-:Y:S02]  /*3560*/  IMAD.IADD R15, R32, 0x1, -R15 ;  /* 0x00000001200f7824 */ /* 0x000fe400078e0a0f */
[----:B------:R-:W-:Y:S02]  /*3570*/  IMAD.MOV.U32 R32, RZ, RZ, RZ ;  /* 0x000000ffff207224 */ /* 0x000fe400078e00ff */
[----:B------:R-:W-:-:S06]  /*3580*/  VIADD R33, R15, 0x7fe00000 ;  /* 0x7fe000000f217836 */ /* 0x000fcc0000000000 */
[----:B------:R-:W-:-:S10]  /*3590*/  DMUL R36, R50, R32 ;  /* 0x0000002032247228 */ /* 0x000fd40000000000 */
[----:B------:R-:W-:-:S13]  /*35a0*/  FSETP.GTU.AND P0, PT, |R37|, 1.469367938527859385e-39, PT ;  /* 0x001000002500780b */ /* 0x000fda0003f0c200 */
[----:B------:R-:W-:Y:S05]  /*35b0*/  @P0 BRA `(.L_x_39) ;  /* 0x0000000000940947 */ /* 0x000fea0003800000 */
[----:B------:R-:W-:Y:S01]  /*35c0*/  DFMA R28, R50, -R28, R34 ;  /* 0x8000001c321c722b */ /* 0x000fe20000000022 */
[----:B------:R-:W-:-:S09]  /*35d0*/  IMAD.MOV.U32 R32, RZ, RZ, RZ ;  /* 0x000000ffff207224 */ /* 0x000fd200078e00ff */
[C---:B------:R-:W-:Y:S02]  /*35e0*/  FSETP.NEU.AND P0, PT, R29.reuse, RZ, PT ;  /* 0x000000ff1d00720b */ /* 0x040fe40003f0d000 */
[----:B------:R-:W-:-:S04]  /*35f0*/  LOP3.LUT R30, R29, 0x80000000, R31, 0x48, !PT ;  /* 0x800000001d1e7812 */ /* 0x000fc800078e481f */
[----:B------:R-:W-:-:S07]  /*3600*/  LOP3.LUT R33, R30, R33, RZ, 0xfc, !PT ;  /* 0x000000211e217212 */ /* 0x000fce00078efcff */
[----:B------:R-:W-:Y:S05]  /*3610*/  @!P0 BRA `(.L_x_39) ;  /* 0x00000000007c8947 */ /* 0x000fea0003800000 */
[----:B------:R-:W-:Y:S01]  /*3620*/  IMAD.MOV R29, RZ, RZ, -R15 ;  /* 0x000000ffff1d7224 */ /* 0x000fe200078e0a0f */
[----:B------:R-:W-:Y:S01]  /*3630*/  IADD3 R15, PT, PT, -R15, -0x43300000, RZ ;  /* 0xbcd000000f0f7810 */ /* 0x000fe20007ffe1ff */
[----:B------:R-:W-:-:S06]  /*3640*/  IMAD.MOV.U32 R28, RZ, RZ, RZ ;  /* 0x000000ffff1c7224 */ /* 0x000fcc00078e00ff */
[----:B------:R-:W-:Y:S02]  /*3650*/  DFMA R28, R36, -R28, R50 ;  /* 0x8000001c241c722b */ /* 0x000fe40000000032 */
[----:B------:R-:W-:-:S08]  /*3660*/  DMUL.RP R50, R50, R32 ;  /* 0x0000002032327228 */ /* 0x000fd00000008000 */
[----:B------:R-:W-:Y:S02]  /*3670*/  FSETP.NEU.AND P0, PT, |R29|, R15, PT ;  /* 0x0000000f1d00720b */ /* 0x000fe40003f0d200 */
[----:B------:R-:W-:Y:S02]  /*3680*/  LOP3.LUT R15, R51, R30, RZ, 0x3c, !PT ;  /* 0x0000001e330f7212 */ /* 0x000fe400078e3cff */
[----:B------:R-:W-:Y:S02]  /*3690*/  FSEL R36, R50, R36, !P0 ;  /* 0x0000002432247208 */ /* 0x000fe40004000000 */
[----:B------:R-:W-:Y:S01]  /*36a0*/  FSEL R37, R15, R37, !P0 ;  /* 0x000000250f257208 */ /* 0x000fe20004000000 */
[----:B------:R-:W-:Y:S06]  /*36b0*/  BRA `(.L_x_39) ;  /* 0x0000000000547947 */ /* 0x000fec0003800000 */
.L_x_38:
[----:B------:R-:W-:-:S14]  /*36c0*/  DSETP.NAN.AND P0, PT, R32, R32, PT ;  /* 0x000000202000722a */ /* 0x000fdc0003f08000 */
[----:B------:R-:W-:Y:S05]  /*36d0*/  @P0 BRA `(.L_x_40) ;  /* 0x0000000000440947 */ /* 0x000fea0003800000 */
[----:B------:R-:W-:-:S14]  /*36e0*/  DSETP.NAN.AND P0, PT, R30, R30, PT ;  /* 0x0000001e1e00722a */ /* 0x000fdc0003f08000 */
[----:B------:R-:W-:Y:S05]  /*36f0*/  @P0 BRA `(.L_x_41) ;  /* 0x0000000000300947 */ /* 0x000fea0003800000 */
[----:B------:R-:W-:Y:S01]  /*3700*/  ISETP.NE.AND P0, PT, R67, R70, PT ;  /* 0x000000464300720c */ /* 0x000fe20003f05270 */
[----:B------:R-:W-:Y:S02]  /*3710*/  IMAD.MOV.U32 R36, RZ, RZ, 0x0 ;  /* 0x00000000ff247424 */ /* 0x000fe400078e00ff */
[----:B------:R-:W-:-:S10]  /*3720*/  IMAD.MOV.U32 R37, RZ, RZ, -0x80000 ;  /* 0xfff80000ff257424 */ /* 0x000fd400078e00ff */
[----:B------:R-:W-:Y:S05]  /*3730*/  @!P0 BRA `(.L_x_39) ;  /* 0x0000000000348947 */ /* 0x000fea0003800000 */
[----:B------:R-:W-:Y:S02]  /*3740*/  ISETP.NE.AND P0, PT, R67, 0x7ff00000, PT ;  /* 0x7ff000004300780c */ /* 0x000fe40003f05270 */
[----:B------:R-:W-:Y:S02]  /*3750*/  LOP3.LUT R37, R33, 0x80000000, R31, 0x48, !PT ;  /* 0x8000000021257812 */ /* 0x000fe400078e481f */
[----:B------:R-:W-:-:S13]  /*3760*/  ISETP.EQ.OR P0, PT, R70, RZ, !P0 ;  /* 0x000000ff4600720c */ /* 0x000fda0004702670 */
[----:B------:R-:W-:Y:S01]  /*3770*/  @P0 LOP3.LUT R15, R37, 0x7ff00000, RZ, 0xfc, !PT ;  /* 0x7ff00000250f0812 */ /* 0x000fe200078efcff */
[----:B------:R-:W-:Y:S02]  /*3780*/  @!P0 IMAD.MOV.U32 R36, RZ, RZ, RZ ;  /* 0x000000ffff248224 */ /* 0x000fe400078e00ff */
[----:B------:R-:W-:Y:S02]  /*3790*/  @P0 IMAD.MOV.U32 R36, RZ, RZ, RZ ;  /* 0x000000ffff240224 */ /* 0x000fe400078e00ff */
[----:B------:R-:W-:Y:S01]  /*37a0*/  @P0 IMAD.MOV.U32 R37, RZ, RZ, R15 ;  /* 0x000000ffff250224 */ /* 0x000fe200078e000f */
[----:B------:R-:W-:Y:S06]  /*37b0*/  BRA `(.L_x_39) ;  /* 0x0000000000147947 */ /* 0x000fec0003800000 */
.L_x_41:
[----:B------:R-:W-:Y:S01]  /*37c0*/  LOP3.LUT R37, R31, 0x80000, RZ, 0xfc, !PT ;  /* 0x000800001f257812 */ /* 0x000fe200078efcff */
[----:B------:R-:W-:Y:S01]  /*37d0*/  IMAD.MOV.U32 R36, RZ, RZ, R30 ;  /* 0x000000ffff247224 */ /* 0x000fe200078e001e */
[----:B------:R-:W-:Y:S06]  /*37e0*/  BRA `(.L_x_39) ;  /* 0x0000000000087947 */ /* 0x000fec0003800000 */
.L_x_40:
[----:B------:R-:W-:Y:S01]  /*37f0*/  LOP3.LUT R37, R33, 0x80000, RZ, 0xfc, !PT ;  /* 0x0008000021257812 */ /* 0x000fe200078efcff */
[----:B------:R-:W-:-:S07]  /*3800*/  IMAD.MOV.U32 R36, RZ, RZ, R32 ;  /* 0x000000ffff247224 */ /* 0x000fce00078e0020 */
.L_x_39:
[----:B------:R-:W-:Y:S05]  /*3810*/  BSYNC.RECONVERGENT B1 ;  /* 0x0000000000017941 */ /* 0x000fea0003800200 */
.L_x_37:
[----:B------:R-:W-:Y:S02]  /*3820*/  IMAD.MOV.U32 R69, RZ, RZ, 0x0 ;  /* 0x00000000ff457424 */ /* 0x000fe400078e00ff */
[----:B------:R-:W-:Y:S02]  /*3830*/  IMAD.MOV.U32 R28, RZ, RZ, R36 ;  /* 0x000000ffff1c7224 */ /* 0x000fe400078e0024 */
[----:B------:R-:W-:Y:S01]  /*3840*/  IMAD.MOV.U32 R29, RZ, RZ, R37 ;  /* 0x000000ffff1d7224 */ /* 0x000fe200078e0025 */
[----:B------:R-:W-:Y:S06]  /*3850*/  RET.REL.NODEC R68 `(_Z11thread_callPKdS0_S0_S0_S0_S0_S0_S0_PKiS2_S2_S0_PdS3_S3_ddii) ;  /* 0xffffffc444e87950 */ /* 0x000fec0003c3ffff */
        .weak           $__internal_1_$__cuda_sm20_dsqrt_rn_f64_mediumpath_v1
        .type           $__internal_1_$__cuda_sm20_dsqrt_rn_f64_mediumpath_v1,@function
        .size           $__internal_1_$__cuda_sm20_dsqrt_rn_f64_mediumpath_v1,($_Z11thread_callPKdS0_S0_S0_S0_S0_S0_S0_PKiS2_S2_S0_PdS3_S3_ddii$__internal_trig_reduction_slowpathd - $__internal_1_$__cuda_sm20_dsqrt_rn_f64_mediumpath_v1)
$__internal_1_$__cuda_sm20_dsqrt_rn_f64_mediumpath_v1:
[----:B------:R-:W-:Y:S01]  /*3860*/  ISETP.GE.U32.AND P0, PT, R14, -0x3400000, PT ;  /* 0xfcc000000e00780c */ /* 0x000fe20003f06070 */
[----:B------:R-:W-:Y:S01]  /*3870*/  BSSY.RECONVERGENT B1, `(.L_x_42) ;  /* 0x0000028000017945 */ /* 0x000fe20003800200 */
[----:B------:R-:W-:Y:S02]  /*3880*/  IMAD.MOV.U32 R20, RZ, RZ, R24 ;  /* 0x000000ffff147224 */ /* 0x000fe400078e0018 */
[----:B------:R-:W-:Y:S02]  /*3890*/  IMAD.MOV.U32 R14, RZ, RZ, R30 ;  /* 0x000000ffff0e7224 */ /* 0x000fe400078e001e */
[----:B------:R-:W-:Y:S02]  /*38a0*/  IMAD.MOV.U32 R15, RZ, RZ, R31 ;  /* 0x000000ffff0f7224 */ /* 0x000fe400078e001f */
[----:B------:R-:W-:Y:S02]  /*38b0*/  IMAD.MOV.U32 R16, RZ, RZ, R22 ;  /* 0x000000ffff107224 */ /* 0x000fe400078e0016 */
[----:B------:R-:W-:-:S03]  /*38c0*/  IMAD.MOV.U32 R17, RZ, RZ, R23 ;  /* 0x000000ffff117224 */ /* 0x000fc600078e0017 */
[----:B------:R-:W-:Y:S05]  /*38d0*/  @!P0 BRA `(.L_x_43) ;  /* 0x0000000000208947 */ /* 0x000fea0003800000 */
[----:B------:R-:W-:-:S10]  /*38e0*/  DFMA.RM R14, R14, R20, R28 ;  /* 0x000000140e0e722b */ /* 0x000fd4000000401c */
[----:B------:R-:W-:-:S05]  /*38f0*/  IADD3 R20, P0, PT, R14, 0x1, RZ ;  /* 0x000000010e147810 */ /* 0x000fca0007f1e0ff */
[----:B------:R-:W-:-:S06]  /*3900*/  IMAD.X R21, RZ, RZ, R15, P0 ;  /* 0x000000ffff157224 */ /* 0x000fcc00000e060f */
[----:B------:R-:W-:-:S08]  /*3910*/  DFMA.RP R16, -R14, R20, R16 ;  /* 0x000000140e10722b */ /* 0x000fd00000008110 */
[----:B------:R-:W-:-:S06]  /*3920*/  DSETP.GT.AND P0, PT, R16, RZ, PT ;  /* 0x000000ff1000722a */ /* 0x000fcc0003f04000 */
[----:B------:R-:W-:Y:S02]  /*3930*/  FSEL R14, R20, R14, P0 ;  /* 0x0000000e140e7208 */ /* 0x000fe40000000000 */
[----:B------:R-:W-:Y:S01]  /*3940*/  FSEL R15, R21, R15, P0 ;  /* 0x0000000f150f7208 */ /* 0x000fe20000000000 */
[----:B------:R-:W-:Y:S06]  /*3950*/  BRA `(.L_x_44) ;  /* 0x0000000000647947 */ /* 0x000fec0003800000 */
.L_x_43:
[----:B------:R-:W-:-:S14]  /*3960*/  DSETP.NE.AND P0, PT, R16, RZ, PT ;  /* 0x000000ff1000722a */ /* 0x000fdc0003f05000 */
[----:B------:R-:W-:Y:S05]  /*3970*/  @!P0 BRA `(.L_x_45) ;  /* 0x0000000000588947 */ /* 0x000fea0003800000 */
[----:B------:R-:W-:-:S13]  /*3980*/  ISETP.GE.AND P0, PT, R17, RZ, PT ;  /* 0x000000ff1100720c */ /* 0x000fda0003f06270 */
[----:B------:R-:W-:Y:S02]  /*3990*/  @!P0 IMAD.MOV.U32 R14, RZ, RZ, 0x0 ;  /* 0x00000000ff0e8424 */ /* 0x000fe400078e00ff */
[----:B------:R-:W-:Y:S01]  /*39a0*/  @!P0 IMAD.MOV.U32 R15, RZ, RZ, -0x80000 ;  /* 0xfff80000ff0f8424 */ /* 0x000fe200078e00ff */
[----:B------:R-:W-:Y:S06]  /*39b0*/  @!P0 BRA `(.L_x_44) ;  /* 0x00000000004c8947 */ /* 0x000fec0003800000 */
[----:B------:R-:W-:-:S13]  /*39c0*/  ISETP.GT.AND P0, PT, R17, 0x7fefffff, PT ;  /* 0x7fefffff1100780c */ /* 0x000fda0003f04270 */
[----:B------:R-:W-:Y:S05]  /*39d0*/  @P0 BRA `(.L_x_45) ;  /* 0x0000000000400947 */ /* 0x000fea0003800000 */
[----:B------:R-:W-:Y:S01]  /*39e0*/  DMUL R14, R16, 8.11296384146066816958e+31 ;  /* 0x46900000100e7828 */ /* 0x000fe20000000000 */
[----:B------:R-:W-:Y:S02]  /*39f0*/  IMAD.MOV.U32 R24, RZ, RZ, 0x0 ;  /* 0x00000000ff187424 */ /* 0x000fe400078e00ff */
[----:B------:R-:W-:Y:S02]  /*3a00*/  IMAD.MOV.U32 R16, RZ, RZ, RZ ;  /* 0x000000ffff107224 */ /* 0x000fe400078e00ff */
[----:B------:R-:W-:Y:S01]  /*3a10*/  IMAD.MOV.U32 R25, RZ, RZ, 0x3fd80000 ;  /* 0x3fd80000ff197424 */ /* 0x000fe200078e00ff */
[----:B------:R-:W0:Y:S03]  /*3a20*/  MUFU.RSQ64H R17, R15 ;  /* 0x0000000f00117308 */ /* 0x000e260000001c00 */
[----:B0-----:R-:W-:-:S08]  /*3a30*/  DMUL R20, R16, R16 ;  /* 0x0000001010147228 */ /* 0x001fd00000000000 */
[----:B------:R-:W-:-:S08]  /*3a40*/  DFMA R20, R14, -R20, 1 ;  /* 0x3ff000000e14742b */ /* 0x000fd00000000814 */
[----:B------:R-:W-:Y:S02]  /*3a50*/  DFMA R24, R20, R24, 0.5 ;  /* 0x3fe000001418742b */ /* 0x000fe40000000018 */
[----:B------:R-:W-:-:S08]  /*3a60*/  DMUL R20, R16, R20 ;  /* 0x0000001410147228 */ /* 0x000fd00000000000 */
[----:B------:R-:W-:-:S08]  /*3a70*/  DFMA R20, R24, R20, R16 ;  /* 0x000000141814722b */ /* 0x000fd00000000010 */
[----:B------:R-:W-:Y:S02]  /*3a80*/  DMUL R16, R14, R20 ;  /* 0x000000140e107228 */ /* 0x000fe40000000000 */
[----:B------:R-:W-:-:S06]  /*3a90*/  VIADD R21, R21, 0xfff00000 ;  /* 0xfff0000015157836 */ /* 0x000fcc0000000000 */
[----:B------:R-:W-:-:S08]  /*3aa0*/  DFMA R24, R16, -R16, R14 ;  /* 0x800000101018722b */ /* 0x000fd0000000000e */
[----:B------:R-:W-:-:S10]  /*3ab0*/  DFMA R14, R20, R24, R16 ;  /* 0x00000018140e722b */ /* 0x000fd40000000010 */
[----:B------:R-:W-:Y:S01]  /*3ac0*/  VIADD R15, R15, 0xfcb00000 ;  /* 0xfcb000000f0f7836 */ /* 0x000fe20000000000 */
[----:B------:R-:W-:Y:S06]  /*3ad0*/  BRA `(.L_x_44) ;  /* 0x0000000000047947 */ /* 0x000fec0003800000 */
.L_x_45:
[----:B------:R-:W-:-:S11]  /*3ae0*/  DADD R14, R16, R16 ;  /* 0x00000000100e7229 */ /* 0x000fd60000000010 */
.L_x_44:
[----:B------:R-:W-:Y:S05]  /*3af0*/  BSYNC.RECONVERGENT B1 ;  /* 0x0000000000017941 */ /* 0x000fea0003800200 */
.L_x_42:
[----:B------:R-:W-:Y:S02]  /*3b00*/  IMAD.MOV.U32 R16, RZ, RZ, R14 ;  /* 0x000000ffff107224 */ /* 0x000fe400078e000e */
[----:B------:R-:W-:Y:S02]  /*3b10*/  IMAD.MOV.U32 R17, RZ, RZ, R15 ;  /* 0x000000ffff117224 */ /* 0x000fe400078e000f */
[----:B------:R-:W-:Y:S02]  /*3b20*/  IMAD.MOV.U32 R14, RZ, RZ, R2 ;  /* 0x000000ffff0e7224 */ /* 0x000fe400078e0002 */
[----:B------:R-:W-:-:S04]  /*3b30*/  IMAD.MOV.U32 R15, RZ, RZ, 0x0 ;  /* 0x00000000ff0f7424 */ /* 0x000fc800078e00ff */
[----:B------:R-:W-:Y:S05]  /*3b40*/  RET.REL.NODEC R14 `(_Z11thread_callPKdS0_S0_S0_S0_S0_S0_S0_PKiS2_S2_S0_PdS3_S3_ddii) ;  /* 0xffffffc40e2c7950 */ /* 0x000fea0003c3ffff */
        .type           $_Z11thread_callPKdS0_S0_S0_S0_S0_S0_S0_PKiS2_S2_S0_PdS3_S3_ddii$__internal_trig_reduction_slowpathd,@function
        .size           $_Z11thread_callPKdS0_S0_S0_S0_S0_S0_S0_PKiS2_S2_S0_PdS3_S3_ddii$__internal_trig_reduction_slowpathd,(.L_x_56 - $_Z11thread_callPKdS0_S0_S0_S0_S0_S0_S0_PKiS2_S2_S0_PdS3_S3_ddii$__internal_trig_reduction_slowpathd)
$_Z11thread_callPKdS0_S0_S0_S0_S0_S0_S0_PKiS2_S2_S0_PdS3_S3_ddii$__internal_trig_reduction_slowpathd:
[----:B------:R-:W-:Y:S01]  /*3b50*/  SHF.R.U32.HI R67, RZ, 0x14, R39 ;  /* 0x00000014ff437819 */ /* 0x000fe20000011627 */
[----:B------:R-:W-:-:S03]  /*3b60*/  IMAD.MOV.U32 R33, RZ, RZ, RZ ;  /* 0x000000ffff217224 */ /* 0x000fc600078e00ff */
[----:B------:R-:W-:-:S04]  /*3b70*/  LOP3.LUT R28, R67, 0x7ff, RZ, 0xc0, !PT ;  /* 0x000007ff431c7812 */ /* 0x000fc800078ec0ff */
[----:B------:R-:W-:-:S13]  /*3b80*/  ISETP.NE.AND P0, PT, R28, 0x7ff, PT ;  /* 0x000007ff1c00780c */ /* 0x000fda0003f05270 */
[----:B------:R-:W-:Y:S05]  /*3b90*/  @!P0 BRA `(.L_x_46) ;  /* 0x0000000800488947 */ /* 0x000fea0003800000 */
[----:B------:R-:W-:Y:S01]  /*3ba0*/  VIADD R29, R28, 0xfffffc00 ;  /* 0xfffffc001c1d7836 */ /* 0x000fe20000000000 */
[----:B------:R-:W-:Y:S01]  /*3bb0*/  BSSY.RECONVERGENT B2, `(.L_x_47) ;  /* 0x000002f000027945 */ /* 0x000fe20003800200 */
[----:B------:R-:W-:-:S03]  /*3bc0*/  CS2R R74, SRZ ;  /* 0x00000000004a7805 */ /* 0x000fc6000001ff00 */
[----:B------:R-:W-:Y:S02]  /*3bd0*/  SHF.R.U32.HI R28, RZ, 0x6, R29 ;  /* 0x00000006ff1c7819 */ /* 0x000fe4000001161d */
[----:B------:R-:W-:Y:S02]  /*3be0*/  ISETP.GE.U32.AND P0, PT, R29, 0x80, PT ;  /* 0x000000801d00780c */ /* 0x000fe40003f06070 */
[C---:B------:R-:W-:Y:S02]  /*3bf0*/  IADD3 R31, PT, PT, -R28.reuse, 0x13, RZ ;  /* 0x000000131c1f7810 */ /* 0x040fe40007ffe1ff */
[----:B------:R-:W-:Y:S02]  /*3c00*/  IADD3 R33, PT, PT, -R28, 0xf, RZ ;  /* 0x0000000f1c217810 */ /* 0x000fe40007ffe1ff */
[----:B------:R-:W-:-:S04]  /*3c10*/  SEL R31, R31, 0x12, P0 ;  /* 0x000000121f1f7807 */ /* 0x000fc80000000000 */
[----:B------:R-:W-:-:S13]  /*3c20*/  ISETP.GE.AND P0, PT, R33, R31, PT ;  /* 0x0000001f2100720c */ /* 0x000fda0003f06270 */
[----:B------:R-:W-:Y:S05]  /*3c30*/  @P0 BRA `(.L_x_48) ;  /* 0x0000000000980947 */ /* 0x000fea0003800000 */
[----:B------:R-:W0:Y:S01]  /*3c40*/  LDC.64 R70, c[0x0][0x358] ;  /* 0x0000d600ff467b82 */ /* 0x000e220000000a00 */
[C---:B------:R-:W-:Y:S01]  /*3c50*/  SHF.L.U64.HI R30, R32.reuse, 0xb, R39 ;  /* 0x0000000b201e7819 */ /* 0x040fe20000010227 */
[----:B------:R-:W-:Y:S01]  /*3c60*/  BSSY.RECONVERGENT B3, `(.L_x_49) ;  /* 0x0000022000037945 */ /* 0x000fe20003800200 */
[----:B------:R-:W-:Y:S01]  /*3c70*/  IMAD.SHL.U32 R32, R32, 0x800, RZ ;  /* 0x0000080020207824 */ /* 0x000fe200078e00ff */
[----:B------:R-:W-:Y:S01]  /*3c80*/  IADD3 R29, PT, PT, RZ, -R28, -R31 ;  /* 0x8000001cff1d7210 */ /* 0x000fe20007ffe81f */
[----:B------:R-:W-:Y:S01]  /*3c90*/  IMAD.MOV.U32 R34, RZ, RZ, RZ ;  /* 0x000000ffff227224 */ /* 0x000fe200078e00ff */
[----:B------:R-:W-:Y:S02]  /*3ca0*/  CS2R R74, SRZ ;  /* 0x00000000004a7805 */ /* 0x000fe4000001ff00 */
[----:B------:R-:W-:-:S07]  /*3cb0*/  LOP3.LUT R30, R30, 0x80000000, RZ, 0xfc, !PT ;  /* 0x800000001e1e7812 */ /* 0x000fce00078efcff */
.L_x_50:
[----:B------:R-:W1:Y:S01]  /*3cc0*/  LDC.64 R36, c[0x4][RZ] ;  /* 0x01000000ff247b82 */ /* 0x000e620000000a00 */
[----:B0-----:R-:W-:Y:S02]  /*3cd0*/  R2UR UR10, R70 ;  /* 0x00000000460a72ca */ /* 0x001fe400000e0000 */
[----:B------:R-:W-:Y:S01]  /*3ce0*/  R2UR UR11, R71 ;  /* 0x00000000470b72ca */ /* 0x000fe200000e0000 */
[----:B-1----:R-:W-:-:S12]  /*3cf0*/  IMAD.WIDE R72, R33, 0x8, R36 ;  /* 0x0000000821487825 */ /* 0x002fd800078e0224 */
[----:B------:R-:W2:Y:S01]  /*3d00*/  LDG.E.64.CONSTANT R72, desc[UR10][R72.64] ;  /* 0x0000000a48487981 */ /* 0x000ea2000c1e9b00 */
[----:B------:R-:W-:Y:S02]  /*3d10*/  VIADD R29, R29, 0x1 ;  /* 0x000000011d1d7836 */ /* 0x000fe40000000000 */
[C---:B------:R-:W-:Y:S02]  /*3d20*/  IMAD R66, R34.reuse, 0x8, R1 ;  /* 0x0000000822427824 */ /* 0x040fe400078e0201 */
[----:B------:R-:W-:Y:S02]  /*3d30*/  VIADD R34, R34, 0x1 ;  /* 0x0000000122227836 */ /* 0x000fe40000000000 */
[----:B------:R-:W-:Y:S02]  /*3d40*/  VIADD R33, R33, 0x1 ;  /* 0x0000000121217836 */ /* 0x000fe40000000000 */
[----:B--2---:R-:W-:-:S04]  /*3d50*/  IMAD.WIDE.U32 R74, P5, R72, R32, R74 ;  /* 0x00000020484a7225 */ /* 0x004fc800078a004a */
[CC--:B------:R-:W-:Y:S02]  /*3d60*/  IMAD R36, R72.reuse, R30.reuse, RZ ;  /* 0x0000001e48247224 */ /* 0x0c0fe400078e02ff */
[----:B------:R-:W-:-:S03]  /*3d70*/  IMAD.HI.U32 R38, R72, R30, RZ ;  /* 0x0000001e48267227 */ /* 0x000fc600078e00ff */
[----:B------:R-:W-:Y:S01]  /*3d80*/  IADD3 R36, P0, PT, R36, R75, RZ ;  /* 0x0000004b24247210 */ /* 0x000fe20007f1e0ff */
[CC--:B------:R-:W-:Y:S02]  /*3d90*/  IMAD R35, R73.reuse, R32.reuse, RZ ;  /* 0x0000002049237224 */ /* 0x0c0fe400078e02ff */
[----:B------:R-:W-:-:S03]  /*3da0*/  IMAD.HI.U32 R37, R73, R32, RZ ;  /* 0x0000002049257227 */ /* 0x000fc600078e00ff */
[----:B------:R-:W-:Y:S01]  /*3db0*/  IADD3 R75, P1, PT, R35, R36, RZ ;  /* 0x00000024234b7210 */ /* 0x000fe20007f3e0ff */
[----:B------:R-:W-:Y:S02]  /*3dc0*/  IMAD.X R38, RZ, RZ, R38, P5 ;  /* 0x000000ffff267224 */ /* 0x000fe400028e0626 */
[----:B------:R-:W-:Y:S02]  /*3dd0*/  IMAD.HI.U32 R35, R73, R30, RZ ;  /* 0x0000001e49237227 */ /* 0x000fe400078e00ff */
[----:B------:R0:W-:Y:S01]  /*3de0*/  STL.64 [R66], R74 ;  /* 0x0000004a42007387 */ /* 0x0001e20000100a00 */
[----:B------:R-:W-:Y:S01]  /*3df0*/  IADD3.X R37, P0, PT, R37, R38, RZ, P0, !PT ;  /* 0x0000002625257210 */ /* 0x000fe2000071e4ff */
[----:B------:R-:W-:-:S04]  /*3e00*/  IMAD R36, R73, R30, RZ ;  /* 0x0000001e49247224 */ /* 0x000fc800078e02ff */
[----:B------:R-:W-:Y:S01]  /*3e10*/  IMAD.X R35, RZ, RZ, R35, P0 ;  /* 0x000000ffff237224 */ /* 0x000fe200000e0623 */
[----:B------:R-:W-:Y:S02]  /*3e20*/  ISETP.NE.AND P0, PT, R29, -0xf, PT ;  /* 0xfffffff11d00780c */ /* 0x000fe40003f05270 */
[----:B------:R-:W-:-:S05]  /*3e30*/  IADD3.X R36, P1, PT, R36, R37, RZ, P1, !PT ;  /* 0x0000002524247210 */ /* 0x000fca0000f3e4ff */
[----:B------:R-:W-:Y:S02]  /*3e40*/  IMAD.X R37, RZ, RZ, R35, P1 ;  /* 0x000000ffff257224 */ /* 0x000fe400008e0623 */
[----:B0-----:R-:W-:Y:S02]  /*3e50*/  IMAD.MOV.U32 R74, RZ, RZ, R36 ;  /* 0x000000ffff4a7224 */ /* 0x001fe400078e0024 */
[----:B------:R-:W-:Y:S02]  /*3e60*/  IMAD.MOV.U32 R75, RZ, RZ, R37 ;  /* 0x000000ffff4b7224 */ /* 0x000fe400078e0025 */
[----:B------:R-:W-:Y:S05]  /*3e70*/  @P0 BRA `(.L_x_50) ;  /* 0xfffffffc00900947 */ /* 0x000fea000383ffff */
[----:B------:R-:W-:Y:S05]  /*3e80*/  BSYNC.RECONVERGENT B3 ;  /* 0x0000000000037941 */ /* 0x000fea0003800200 */
.L_x_49:
[----:B------:R-:W-:-:S07]  /*3e90*/  IMAD.MOV.U32 R33, RZ, RZ, R31 ;  /* 0x000000ffff217224 */ /* 0x000fce00078e001f */
.L_x_48:
[----:B------:R-:W-:Y:S05]  /*3ea0*/  BSYNC.RECONVERGENT B2 ;  /* 0x0000000000027941 */ /* 0x000fea0003800200 */
.L_x_47:
[----:B------:R-:W-:Y:S01]  /*3eb0*/  LOP3.LUT P0, R67, R67, 0x3f, RZ, 0xc0, !PT ;  /* 0x0000003f43437812 */ /* 0x000fe2000780c0ff */
[----:B------:R-:W-:-:S04]  /*3ec0*/  IMAD.IADD R28, R28, 0x1, R33 ;  /* 0x000000011c1c7824 */ /* 0x000fc800078e0221 */
[----:B------:R-:W-:-:S05]  /*3ed0*/  IMAD.U32 R38, R28, 0x8, R1 ;  /* 0x000000081c267824 */ /* 0x000fca00078e0001 */
[----:B------:R0:W-:Y:S04]  /*3ee0*/  STL.64 [R38+-0x78], R74 ;  /* 0xffff884a26007387 */ /* 0x0001e80000100a00 */
[----:B------:R-:W2:Y:S04]  /*3ef0*/  @P0 LDL.64 R32, [R1+0x8] ;  /* 0x0000080001200983 */ /* 0x000ea80000100a00 */
[----:B------:R-:W3:Y:S04]  /*3f00*/  LDL.64 R28, [R1+0x10] ;  /* 0x00001000011c7983 */ /* 0x000ee80000100a00 */
[----:B------:R-:W0:Y:S01]  /*3f10*/  LDL.64 R30, [R1+0x18] ;  /* 0x00001800011e7983 */ /* 0x000e220000100a00 */
[----:B------:R-:W-:Y:S01]  /*3f20*/  BSSY.RECONVERGENT B2, `(.L_x_51) ;  /* 0x0000035000027945 */ /* 0x000fe20003800200 */
[----:B--2---:R-:W-:-:S02]  /*3f30*/  @P0 SHF.R.U64 R37, R32, 0x1, R33 ;  /* 0x0000000120250819 */ /* 0x004fc40000001221 */
[----:B------:R-:W-:Y:S02]  /*3f40*/  @P0 SHF.R.U32.HI R69, RZ, 0x1, R33 ;  /* 0x00000001ff450819 */ /* 0x000fe40000011621 */
[----:B------:R-:W-:Y:S02]  /*3f50*/  @P0 LOP3.LUT R32, R67, 0x3f, RZ, 0x3c, !PT ;  /* 0x0000003f43200812 */ /* 0x000fe400078e3cff */
[C---:B---3--:R-:W-:Y:S02]  /*3f60*/  @P0 SHF.L.U32 R36, R28.reuse, R67, RZ ;  /* 0x000000431c240219 */ /* 0x048fe400000006ff */
[----:B------:R-:W-:Y:S02]  /*3f70*/  @P0 SHF.R.U64 R37, R37, R32, R69 ;  /* 0x0000002025250219 */ /* 0x000fe40000001245 */
[--C-:B------:R-:W-:Y:S02]  /*3f80*/  @P0 SHF.R.U32.HI R33, RZ, 0x1, R29.reuse ;  /* 0x00000001ff210819 */ /* 0x100fe4000001161d */
[----:B------:R-:W-:-:S02]  /*3f90*/  @P0 SHF.R.U64 R34, R28, 0x1, R29 ;  /* 0x000000011c220819 */ /* 0x000fc4000000121d */
[----:B------:R-:W-:Y:S02]  /*3fa0*/  @P0 SHF.L.U64.HI R35, R28, R67, R29 ;  /* 0x000000431c230219 */ /* 0x000fe4000001021d */
[-C--:B------:R-:W-:Y:S02]  /*3fb0*/  @P0 SHF.R.U32.HI R66, RZ, R32.reuse, R69 ;  /* 0x00000020ff420219 */ /* 0x080fe40000011645 */
[----:B------:R-:W-:Y:S02]  /*3fc0*/  @P0 LOP3.LUT R28, R36, R37, RZ, 0xfc, !PT ;  /* 0x00000025241c0212 */ /* 0x000fe400078efcff */
[----:B0-----:R-:W-:Y:S02]  /*3fd0*/  @P0 SHF.L.U32 R38, R30, R67, RZ ;  /* 0x000000431e260219 */ /* 0x001fe400000006ff */
[----:B------:R-:W-:Y:S02]  /*3fe0*/  @P0 SHF.R.U64 R69, R34, R32, R33 ;  /* 0x0000002022450219 */ /* 0x000fe40000001221 */
[----:B------:R-:W-:-:S02]  /*3ff0*/  @P0 LOP3.LUT R29, R35, R66, RZ, 0xfc, !PT ;  /* 0x00000042231d0212 */ /* 0x000fc400078efcff */
[----:B------:R-:W-:Y:S01]  /*4000*/  @P0 SHF.R.U32.HI R34, RZ, R32, R33 ;  /* 0x00000020ff220219 */ /* 0x000fe20000011621 */
[----:B------:R-:W-:Y:S01]  /*4010*/  IMAD.SHL.U32 R32, R28, 0x4, RZ ;  /* 0x000000041c207824 */ /* 0x000fe200078e00ff */
[----:B------:R-:W-:Y:S02]  /*4020*/  @P0 SHF.L.U64.HI R67, R30, R67, R31 ;  /* 0x000000431e430219 */ /* 0x000fe4000001021f */
[----:B------:R-:W-:Y:S02]  /*4030*/  @P0 LOP3.LUT R30, R38, R69, RZ, 0xfc, !PT ;  /* 0x00000045261e0212 */ /* 0x000fe400078efcff */
[----:B------:R-:W-:Y:S02]  /*4040*/  SHF.L.U64.HI R28, R28, 0x2, R29 ;  /* 0x000000021c1c7819 */ /* 0x000fe4000001021d */
[----:B------:R-:W-:Y:S02]  /*4050*/  @P0 LOP3.LUT R31, R67, R34, RZ, 0xfc, !PT ;  /* 0x00000022431f0212 */ /* 0x000fe400078efcff */
[----:B------:R-:W-:-:S02]  /*4060*/  SHF.L.W.U32.HI R29, R29, 0x2, R30 ;  /* 0x000000021d1d7819 */ /* 0x000fc40000010e1e */
[----:B------:R-:W-:Y:S02]  /*4070*/  IADD3 RZ, P0, PT, RZ, -R32, RZ ;  /* 0x80000020ffff7210 */ /* 0x000fe40007f1e0ff */
[----:B------:R-:W-:Y:S02]  /*4080*/  LOP3.LUT R35, RZ, R28, RZ, 0x33, !PT ;  /* 0x0000001cff237212 */ /* 0x000fe400078e33ff */
[----:B------:R-:W-:Y:S02]  /*4090*/  SHF.L.W.U32.HI R33, R30, 0x2, R31 ;  /* 0x000000021e217819 */ /* 0x000fe40000010e1f */
[----:B------:R-:W-:Y:S02]  /*40a0*/  LOP3.LUT R34, RZ, R29, RZ, 0x33, !PT ;  /* 0x0000001dff227212 */ /* 0x000fe400078e33ff */
[----:B------:R-:W-:Y:S02]  /*40b0*/  IADD3.X R35, P0, PT, RZ, R35, RZ, P0, !PT ;  /* 0x00000023ff237210 */ /* 0x000fe4000071e4ff */
[----:B------:R-:W-:-:S02]  /*40c0*/  LOP3.LUT R30, RZ, R33, RZ, 0x33, !PT ;  /* 0x00000021ff1e7212 */ /* 0x000fc400078e33ff */
[----:B------:R-:W-:Y:S02]  /*40d0*/  IADD3.X R34, P1, PT, RZ, R34, RZ, P0, !PT ;  /* 0x00000022ff227210 */ /* 0x000fe4000073e4ff */
[----:B------:R-:W-:-:S03]  /*40e0*/  ISETP.GT.U32.AND P5, PT, R29, -0x1, PT ;  /* 0xffffffff1d00780c */ /* 0x000fc60003fa4070 */
[----:B------:R-:W-:Y:S01]  /*40f0*/  IMAD.X R30, RZ, RZ, R30, P1 ;  /* 0x000000ffff1e7224 */ /* 0x000fe200008e061e */
[----:B------:R-:W-:-:S04]  /*4100*/  ISETP.GT.AND.EX P0, PT, R33, -0x1, PT, P5 ;  /* 0xffffffff2100780c */ /* 0x000fc80003f04350 */
[----:B------:R-:W-:Y:S02]  /*4110*/  SEL R30, R33, R30, P0 ;  /* 0x0000001e211e7207 */ /* 0x000fe40000000000 */
[----:B------:R-:W-:Y:S02]  /*4120*/  SEL R29, R29, R34, P0 ;  /* 0x000000221d1d7207 */ /* 0x000fe40000000000 */
[----:B------:R-:W-:Y:S02]  /*4130*/  ISETP.NE.U32.AND P1, PT, R30, RZ, PT ;  /* 0x000000ff1e00720c */ /* 0x000fe40003f25070 */
[----:B------:R-:W-:Y:S02]  /*4140*/  SEL R35, R28, R35, P0 ;  /* 0x000000231c237207 */ /* 0x000fe40000000000 */
[----:B------:R-:W-:Y:S01]  /*4150*/  SEL R37, R29, R30, !P1 ;  /* 0x0000001e1d257207 */ /* 0x000fe20004800000 */
[----:B------:R-:W-:-:S03]  /*4160*/  @!P0 IMAD.MOV R32, RZ, RZ, -R32 ;  /* 0x000000ffff208224 */ /* 0x000fc600078e0a20 */
[----:B------:R-:W0:Y:S02]  /*4170*/  FLO.U32 R36, R37 ;  /* 0x0000002500247300 */ /* 0x000e2400000e0000 */
[C---:B0-----:R-:W-:Y:S02]  /*4180*/  IADD3 R34, PT, PT, -R36.reuse, 0x1f, RZ ;  /* 0x0000001f24227810 */ /* 0x041fe40007ffe1ff */
[----:B------:R-:W-:-:S03]  /*4190*/  IADD3 R36, PT, PT, -R36, 0x3f, RZ ;  /* 0x0000003f24247810 */ /* 0x000fc60007ffe1ff */
[----:B------:R-:W-:-:S05]  /*41a0*/  @P1 IMAD.MOV R36, RZ, RZ, R34 ;  /* 0x000000ffff241224 */ /* 0x000fca00078e0222 */
[----:B------:R-:W-:-:S13]  /*41b0*/  ISETP.NE.AND P1, PT, R36, RZ, PT ;  /* 0x000000ff2400720c */ /* 0x000fda0003f25270 */
[----:B------:R-:W-:Y:S05]  /*41c0*/  @!P1 BRA `(.L_x_52) ;  /* 0x0000000000289947 */ /* 0x000fea0003800000 */
[----:B------:R-:W-:Y:S02]  /*41d0*/  LOP3.LUT R28, R36, 0x3f, RZ, 0xc0, !PT ;  /* 0x0000003f241c7812 */ /* 0x000fe400078ec0ff */
[--C-:B------:R-:W-:Y:S02]  /*41e0*/  SHF.R.U64 R32, R32, 0x1, R35.reuse ;  /* 0x0000000120207819 */ /* 0x100fe40000001223 */
[CC--:B------:R-:W-:Y:S02]  /*41f0*/  SHF.L.U64.HI R30, R29.reuse, R28.reuse, R30 ;  /* 0x0000001c1d1e7219 */ /* 0x0c0fe4000001021e */
[----:B------:R-:W-:Y:S02]  /*4200*/  SHF.L.U32 R29, R29, R28, RZ ;  /* 0x0000001c1d1d7219 */ /* 0x000fe400000006ff */
[----:B------:R-:W-:Y:S02]  /*4210*/  SHF.R.U32.HI R35, RZ, 0x1, R35 ;  /* 0x00000001ff237819 */ /* 0x000fe40000011623 */
[----:B------:R-:W-:-:S04]  /*4220*/  LOP3.LUT R28, R36, 0x3f, RZ, 0xc, !PT ;  /* 0x0000003f241c7812 */ /* 0x000fc800078e0cff */
[-CC-:B------:R-:W-:Y:S02]  /*4230*/  SHF.R.U64 R32, R32, R28.reuse, R35.reuse ;  /* 0x0000001c20207219 */ /* 0x180fe40000001223 */
[----:B------:R-:W-:Y:S02]  /*4240*/  SHF.R.U32.HI R35, RZ, R28, R35 ;  /* 0x0000001cff237219 */ /* 0x000fe40000011623 */
[----:B------:R-:W-:Y:S02]  /*4250*/  LOP3.LUT R29, R29, R32, RZ, 0xfc, !PT ;  /* 0x000000201d1d7212 */ /* 0x000fe400078efcff */
[----:B------:R-:W-:-:S07]  /*4260*/  LOP3.LUT R30, R30, R35, RZ, 0xfc, !PT ;  /* 0x000000231e1e7212 */ /* 0x000fce00078efcff */
.L_x_52:
[----:B------:R-:W-:Y:S05]  /*4270*/  BSYNC.RECONVERGENT B2 ;  /* 0x0000000000027941 */ /* 0x000fea0003800200 */
.L_x_51:
[----:B------:R-:W-:-:S04]  /*4280*/  IMAD.WIDE.U32 R66, R29, 0x2168c235, RZ ;  /* 0x2168c2351d427825 */ /* 0x000fc800078e00ff */
[----:B------:R-:W-:Y:S01]  /*4290*/  IMAD.MOV.U32 R34, RZ, RZ, R67 ;  /* 0x000000ffff227224 */ /* 0x000fe200078e0043 */
[----:B------:R-:W-:Y:S01]  /*42a0*/  IADD3 RZ, P1, PT, R66, R66, RZ ;  /* 0x0000004242ff7210 */ /* 0x000fe20007f3e0ff */
[----:B------:R-:W-:Y:S02]  /*42b0*/  IMAD.MOV.U32 R35, RZ, RZ, RZ ;  /* 0x000000ffff237224 */ /* 0x000fe400078e00ff */
[----:B------:R-:W-:-:S04]  /*42c0*/  IMAD.HI.U32 R28, R30, -0x36f0255e, RZ ;  /* 0xc90fdaa21e1c7827 */ /* 0x000fc800078e00ff */
[----:B------:R-:W-:-:S04]  /*42d0*/  IMAD.WIDE.U32 R34, R29, -0x36f0255e, R34 ;  /* 0xc90fdaa21d227825 */ /* 0x000fc800078e0022 */
[----:B------:R-:W-:-:S04]  /*42e0*/  IMAD.WIDE.U32 R34, P5, R30, 0x2168c235, R34 ;  /* 0x2168c2351e227825 */ /* 0x000fc800078a0022 */
[----:B------:R-:W-:Y:S01]  /*42f0*/  IMAD R30, R30, -0x36f0255e, RZ ;  /* 0xc90fdaa21e1e7824 */ /* 0x000fe200078e02ff */
[----:B------:R-:W-:Y:S01]  /*4300*/  IADD3.X RZ, P1, PT, R34, R34, RZ, P1, !PT ;  /* 0x0000002222ff7210 */ /* 0x000fe20000f3e4ff */
[----:B------:R-:W-:Y:S01]  /*4310*/  IMAD.X R28, RZ, RZ, R28, P5 ;  /* 0x000000ffff1c7224 */ /* 0x000fe200028e061c */
[----:B------:R-:W-:Y:S02]  /*4320*/  SHF.R.U32.HI R34, RZ, 0x1e, R31 ;  /* 0x0000001eff227819 */ /* 0x000fe4000001161f */
[----:B------:R-:W-:Y:S02]  /*4330*/  IADD3 R30, P5, PT, R30, R35, RZ ;  /* 0x000000231e1e7210 */ /* 0x000fe40007fbe0ff */
[----:B------:R-:W-:Y:S02]  /*4340*/  LEA.HI R33, R33, R34, RZ, 0x1 ;  /* 0x0000002221217211 */ /* 0x000fe400078f08ff */
[C---:B------:R-:W-:Y:S01]  /*4350*/  ISETP.GT.U32.AND P6, PT, R30.reuse, RZ, PT ;  /* 0x000000ff1e00720c */ /* 0x040fe20003fc4070 */
[----:B------:R-:W-:Y:S01]  /*4360*/  IMAD.X R35, RZ, RZ, R28, P5 ;  /* 0x000000ffff237224 */ /* 0x000fe200028e061c */
[----:B------:R-:W-:-:S04]  /*4370*/  IADD3.X R29, P5, PT, R30, R30, RZ, P1, !PT ;  /* 0x0000001e1e1d7210 */ /* 0x000fc80000fbe4ff */
[C---:B------:R-:W-:Y:S01]  /*4380*/  ISETP.GT.AND.EX P1, PT, R35.reuse, RZ, PT, P6 ;  /* 0x000000ff2300720c */ /* 0x040fe20003f24360 */
[----:B------:R-:W-:-:S03]  /*4390*/  IMAD.X R28, R35, 0x1, R35, P5 ;  /* 0x00000001231c7824 */ /* 0x000fc600028e0623 */
[----:B------:R-:W-:Y:S02]  /*43a0*/  SEL R29, R29, R30, P1 ;  /* 0x0000001e1d1d7207 */ /* 0x000fe40000800000 */
[----:B------:R-:W-:Y:S02]  /*43b0*/  SEL R28, R28, R35, P1 ;  /* 0x000000231c1c7207 */ /* 0x000fe40000800000 */
[----:B------:R-:W-:-:S05]  /*43c0*/  IADD3 R29, P5, PT, R29, 0x1, RZ ;  /* 0x000000011d1d7810 */ /* 0x000fca0007fbe0ff */
[----:B------:R-:W-:-:S05]  /*43d0*/  IMAD.X R28, RZ, RZ, R28, P5 ;  /* 0x000000ffff1c7224 */ /* 0x000fca00028e061c */
[----:B------:R-:W-:-:S04]  /*43e0*/  SHF.R.U64 R29, R29, 0xa, R28 ;  /* 0x0000000a1d1d7819 */ /* 0x000fc8000000121c */
[----:B------:R-:W-:Y:S02]  /*43f0*/  IADD3 R35, P5, PT, R29, 0x1, RZ ;  /* 0x000000011d237810 */ /* 0x000fe40007fbe0ff */
[----:B------:R-:W-:Y:S02]  /*4400*/  SEL R29, RZ, 0xffffffff, !P1 ;  /* 0xffffffffff1d7807 */ /* 0x000fe40004800000 */
[----:B------:R-:W-:Y:S02]  /*4410*/  LEA.HI.X R28, R28, RZ, RZ, 0x16, P5 ;  /* 0x000000ff1c1c7211 */ /* 0x000fe400028fb4ff */
[----:B------:R-:W-:Y:S01]  /*4420*/  LOP3.LUT P1, R30, R39, 0x80000000, RZ, 0xc0, !PT ;  /* 0x80000000271e7812 */ /* 0x000fe2000782c0ff */
[----:B------:R-:W-:Y:S01]  /*4430*/  IMAD.IADD R29, R29, 0x1, -R36 ;  /* 0x000000011d1d7824 */ /* 0x000fe200078e0a24 */
[--C-:B------:R-:W-:Y:S02]  /*4440*/  SHF.R.U64 R35, R35, 0x1, R28.reuse ;  /* 0x0000000123237819 */ /* 0x100fe4000000121c */
[----:B------:R-:W-:Y:S01]  /*4450*/  SHF.R.U32.HI R28, RZ, 0x1, R28 ;  /* 0x00000001ff1c7819 */ /* 0x000fe2000001161c */
[----:B------:R-:W-:Y:S01]  /*4460*/  IMAD.SHL.U32 R29, R29, 0x100000, RZ ;  /* 0x001000001d1d7824 */ /* 0x000fe200078e00ff */
[----:B------:R-:W-:-:S02]  /*4470*/  IADD3 R32, P5, P6, RZ, RZ, R35 ;  /* 0x000000ffff207210 */ /* 0x000fc40007ebe023 */
[----:B------:R-:W-:Y:S02]  /*4480*/  @!P0 LOP3.LUT R30, R30, 0x80000000, RZ, 0x3c, !PT ;  /* 0x800000001e1e8812 */ /* 0x000fe400078e3cff */
[----:B------:R-:W-:-:S03]  /*4490*/  IADD3.X R29, PT, PT, R29, 0x3fe00000, R28, P5, P6 ;  /* 0x3fe000001d1d7810 */ /* 0x000fc60002fec41c */
[----:B------:R-:W-:Y:S01]  /*44a0*/  @P1 IMAD.MOV R33, RZ, RZ, -R33 ;  /* 0x000000ffff211224 */ /* 0x000fe200078e0a21 */
[----:B------:R-:W-:-:S07]  /*44b0*/  LOP3.LUT R39, R29, R30, RZ, 0xfc, !PT ;  /* 0x0000001e1d277212 */ /* 0x000fce00078efcff */
.L_x_46:
[----:B------:R-:W-:Y:S02]  /*44c0*/  IMAD.MOV.U32 R69, RZ, RZ, 0x0 ;  /* 0x00000000ff457424 */ /* 0x000fe400078e00ff */
[----:B------:R-:W-:Y:S02]  /*44d0*/  IMAD.MOV.U32 R38, RZ, RZ, R32 ;  /* 0x000000ffff267224 */ /* 0x000fe400078e0020 */
[----:B------:R-:W-:Y:S05]  /*44e0*/  RET.REL.NODEC R68 `(_Z11thread_callPKdS0_S0_S0_S0_S0_S0_S0_PKiS2_S2_S0_PdS3_S3_ddii) ;  /* 0xffffffb844c47950 */ /* 0x000fea0003c3ffff */
.L_x_53:
[----:B------:R-:W-:-:S00]  /*44f0*/  BRA `(.L_x_53) ;  /* 0xfffffffc00fc7947 */ /* 0x000fc0000383ffff */
[----:B------:R-:W-:-:S00]  /*4500*/  NOP ;  /* 0x0000000000007918 */ /* 0x000fc00000000000 */
[----:B------:R-:W-:-:S00]  /*4510*/  NOP ;  /* 0x0000000000007918 */ /* 0x000fc00000000000 */
[----:B------:R-:W-:-:S00]  /*4520*/  NOP ;  /* 0x0000000000007918 */ /* 0x000fc00000000000 */
[----:B------:R-:W-:-:S00]  /*4530*/  NOP ;  /* 0x0000000000007918 */ /* 0x000fc00000000000 */
[----:B------:R-:W-:-:S00]  /*4540*/  NOP ;  /* 0x0000000000007918 */ /* 0x000fc00000000000 */
[----:B------:R-:W-:-:S00]  /*4550*/  NOP ;  /* 0x0000000000007918 */ /* 0x000fc00000000000 */
[----:B------:R-:W-:-:S00]  /*4560*/  NOP ;  /* 0x0000000000007918 */ /* 0x000fc00000000000 */
[----:B------:R-:W-:-:S00]  /*4570*/  NOP ;  /* 0x0000000000007918 */ /* 0x000fc00000000000 */
.L_x_56:


//--------------------- .nv.global.init           --------------------------
	.section	.nv.global.init,"aw",@progbits
	.align	16
.nv.global.init:
	.type		__cudart_sin_cos_coeffs,@object
	.size		__cudart_sin_cos_coeffs,(__cudart_i2opi_d - __cudart_sin_cos_coeffs)
__cudart_sin_cos_coeffs:
        /*0000*/ 	.byte	0x46, 0xd2, 0xb0, 0x2c, 0xf1, 0xe5, 0x5a, 0xbe, 0x92, 0xe3, 0xac, 0x69, 0xe3, 0x1d, 0xc7, 0x3e
        /*0010*/ 	.byte	0xa1, 0x62, 0xdb, 0x19, 0xa0, 0x01, 0x2a, 0xbf, 0x18, 0x08, 0x11, 0x11, 0x11, 0x11, 0x81, 0x3f
        /*0020*/ 	.byte	0x54, 0x55, 0x55, 0x55, 0x55, 0x55, 0xc5, 0xbf, 0x00, 0x00, 0x00, 0x00, 0x00, 0x00, 0x00, 0x00
        /*0030*/ 	.byte	0x00, 0x00, 0x00, 0x00, 0x00, 0x00, 0x00, 0x00, 0x64, 0x81, 0xfd, 0x20, 0x83, 0xff, 0xa8, 0xbd
        /*0040*/ 	.byte	0x28, 0x85, 0xef, 0xc1, 0xa7, 0xee, 0x21, 0x3e, 0xd9, 0xe6, 0x06, 0x8e, 0x4f, 0x7e, 0x92, 0xbe
        /*0050*/ 	.byte	0xe9, 0xbc, 0xdd, 0x19, 0xa0, 0x01, 0xfa, 0x3e, 0x47, 0x5d, 0xc1, 0x16, 0x6c, 0xc1, 0x56, 0xbf
        /*0060*/ 	.byte	0x51, 0x55, 0x55, 0x55, 0x55, 0x55, 0xa5, 0x3f, 0x00, 0x00, 0x00, 0x00, 0x00, 0x00, 0xe0, 0xbf
        /*0070*/ 	.byte	0x00, 0x00, 0x00, 0x00, 0x00, 0x00, 0xf0, 0x3f, 0x00, 0x00, 0x00, 0x00, 0x00, 0x00, 0x00, 0x00
	.type		__cudart_i2opi_d,@object
	.size		__cudart_i2opi_d,(.L_0 - __cudart_i2opi_d)
__cudart_i2opi_d:
        /* <DEDUP_REMOVED lines=9> */
.L_0:


//--------------------- .nv.shared.reserved.0     --------------------------
	.section	.nv.shared.reserved.0,"aw",@nobits
	.weak		__nv_reservedSMEM_offset_0_alias
	.size		__nv_reservedSMEM_offset_0_alias, 0, 64
	.other		__nv_reservedSMEM_offset_0_alias,@"STO_CUDA_RESERVED_SHARED STV_DEFAULT"
__nv_reservedSMEM_offset_0_alias:
	.zero		0
	.zero		64


//--------------------- .nv.constant0._Z11thread_callPKdS0_S0_S0_S0_S0_S0_S0_PKiS2_S2_S0_PdS3_S3_ddii --------------------------
	.section	.nv.constant0._Z11thread_callPKdS0_S0_S0_S0_S0_S0_S0_PKiS2_S2_S0_PdS3_S3_ddii,"a",@progbits
	.sectionflags	@""
	.align	4
.nv.constant0._Z11thread_callPKdS0_S0_S0_S0_S0_S0_S0_PKiS2_S2_S0_PdS3_S3_ddii:
	.zero		1040


//--------------------- SYMBOLS --------------------------

	.type		.nv.reservedSmem.offset0,@object
	.size		.nv.reservedSmem.offset0,0x4
